	.target	sm_100a

	.elftype	@"ET_EXEC"


//--------------------- .note.nv.tkinfo           --------------------------
	.section	.note.nv.tkinfo,"",@"SHT_NOTE"
	.sectionflags	@"SHF_NOTE_NV_TKINFO"
	.tkinfo
        /*0018*/ 	.word	0x00000002
        /*0030*/ 	.string	""
        /*0030*/ 	.string	"ptxas"
        /*0030*/ 	.string	"Cuda compilation tools, release 13.0, V13.0.88"
        /*0030*/ 	.string	"Build cuda_13.0.r13.0/compiler.36424714_0"
        /*0030*/ 	.string	"-arch sm_100a -m 64 "



//--------------------- .note.nv.cuinfo           --------------------------
	.section	.note.nv.cuinfo,"",@"SHT_NOTE"
	.sectionflags	@"SHF_NOTE_NV_CUINFO"
        /*0018*/ 	.short	0x0002
        /*001a*/ 	.short	0x0064
        /*001c*/ 	.short	0x0082
	.zero		2


//--------------------- .nv.info                  --------------------------
	.section	.nv.info,"",@"SHT_CUDA_INFO"
	.align	4


	//----- nvinfo : EIATTR_REGCOUNT
	.align		4
        /*0000*/ 	.byte	0x04, 0x2f
        /*0002*/ 	.short	(.L_19 - .L_18)
	.align		4
.L_18:
        /*0004*/ 	.word	index@(_ZN7cutlass13device_kernelINS_4gemm6kernel13GemmUniversalIN4cute5tupleIJiiiiEEENS1_10collective13CollectiveMmaINS1_35MainloopSm100TmaUmmaWarpSpecializedILi13ELi2ELi4ENS5_IJNS4_1CILi2EEESB_NSA_ILi1EEEEEEEENS5_IJNSA_ILi128EEESF_SF_EEENS_12float_e5m2_tENS5_IJlSC_lEEESH_SI_NS4_8TiledMMAINS4_8MMA_AtomIJNS4_10MMA_TraitsINS4_25SM100_MMA_F8F6F4_2x1SM_SSEJSH_SH_fSF_SF_NS4_17integral_constantINS4_4UMMA5MajorELSP_0EEESQ_NSN_INSO_7ScaleInELSR_0EEESS_EEEEEENS4_6LayoutINS5_IJSC_SC_SC_EEENS5_IJNSA_ILi0EEESX_SX_EEEEENS5_IJNS4_10UnderscoreES10_S10_EEEEENS4_28SM100_TMA_2SM_LOAD_MULTICASTENS4_14ComposedLayoutINS4_7SwizzleILi3ELi4ELi3EEENS4_18smem_ptr_flag_bitsILi8EEENSV_INS5_IJNSA_ILi8EEESF_EEENS5_IJSF_SC_EEEEEEEvNS4_8identityENS4_18SM100_TMA_2SM_LOADES1D_vS1E_EENS_8epilogue10collective18CollectiveEpilogueINS1H_23Sm100TmaWarpSpecializedILi2ELi2ELi32ELb0ELb0EEEJNS5_IJNSA_ILi64EEESF_SF_EEENS5_IJNSV_IS1M_SC_EENSV_INS5_IJNSA_ILi32EEESB_EEENS5_IJSC_S1M_EEEEEEEESH_SI_SH_SI_NS1H_6fusion15FusionCallbacksIS1L_NS1U_17LinearCombinationISH_fSH_fLNS_15FloatRoundStyleE2EEES1N_S1T_JEEENS4_5SM1004TMEM4LOAD26SM100_TMEM_LOAD_32dp32b32xENS4_13SM90_TMA_LOADENS14_INS15_ILi1ELi4ELi3EEES18_NSV_INS5_IJS19_S1P_EEENS5_IJS1P_SC_EEEEEEENS4_39AutoVectorizingCopyWithAssumedAlignmentILi128EEENS4_14SM90_TMA_STOREES29_S2B_S2B_EEEvvEEEEvNT_6ParamsE)
        /*0008*/ 	.word	0x00000072


	//----- nvinfo : EIATTR_FRAME_SIZE
	.align		4
.L_19:
        /*000c*/ 	.byte	0x04, 0x11
        /*000e*/ 	.short	(.L_21 - .L_20)
	.align		4
.L_20:
        /*0010*/ 	.word	index@($__internal_2_$__cuda_sm10x_tcgen05_guardrail_trap_unallocated_columns_being_dealloced)
        /*0014*/ 	.word	0x00000000


	//----- nvinfo : EIATTR_FRAME_SIZE
	.align		4
.L_21:
        /*0018*/ 	.byte	0x04, 0x11
        /*001a*/ 	.short	(.L_23 - .L_22)
	.align		4
.L_22:
        /*001c*/ 	.word	index@($__internal_1_$__cuda_sm10x_tcgen05_guardrail_trap_phase_invalid_during_alloc)
        /*0020*/ 	.word	0x00000000


	//----- nvinfo : EIATTR_FRAME_SIZE
	.align		4
.L_23:
        /*0024*/ 	.byte	0x04, 0x11
        /*0026*/ 	.short	(.L_25 - .L_24)
	.align		4
.L_24:
        /*0028*/ 	.word	index@($__internal_0_$__cuda_sm10x_tcgen05_guardrail_trap_col_being_dealloced_not_returned_by_alloc)
        /*002c*/ 	.word	0x00000000


	//----- nvinfo : EIATTR_FRAME_SIZE
	.align		4
.L_25:
        /*0030*/ 	.byte	0x04, 0x11
        /*0032*/ 	.short	(.L_27 - .L_26)
	.align		4
.L_26:
        /*0034*/ 	.word	index@(_ZN7cutlass13device_kernelINS_4gemm6kernel13GemmUniversalIN4cute5tupleIJiiiiEEENS1_10collective13CollectiveMmaINS1_35MainloopSm100TmaUmmaWarpSpecializedILi13ELi2ELi4ENS5_IJNS4_1CILi2EEESB_NSA_ILi1EEEEEEEENS5_IJNSA_ILi128EEESF_SF_EEENS_12float_e5m2_tENS5_IJlSC_lEEESH_SI_NS4_8TiledMMAINS4_8MMA_AtomIJNS4_10MMA_TraitsINS4_25SM100_MMA_F8F6F4_2x1SM_SSEJSH_SH_fSF_SF_NS4_17integral_constantINS4_4UMMA5MajorELSP_0EEESQ_NSN_INSO_7ScaleInELSR_0EEESS_EEEEEENS4_6LayoutINS5_IJSC_SC_SC_EEENS5_IJNSA_ILi0EEESX_SX_EEEEENS5_IJNS4_10UnderscoreES10_S10_EEEEENS4_28SM100_TMA_2SM_LOAD_MULTICASTENS4_14ComposedLayoutINS4_7SwizzleILi3ELi4ELi3EEENS4_18smem_ptr_flag_bitsILi8EEENSV_INS5_IJNSA_ILi8EEESF_EEENS5_IJSF_SC_EEEEEEEvNS4_8identityENS4_18SM100_TMA_2SM_LOADES1D_vS1E_EENS_8epilogue10collective18CollectiveEpilogueINS1H_23Sm100TmaWarpSpecializedILi2ELi2ELi32ELb0ELb0EEEJNS5_IJNSA_ILi64EEESF_SF_EEENS5_IJNSV_IS1M_SC_EENSV_INS5_IJNSA_ILi32EEESB_EEENS5_IJSC_S1M_EEEEEEEESH_SI_SH_SI_NS1H_6fusion15FusionCallbacksIS1L_NS1U_17LinearCombinationISH_fSH_fLNS_15FloatRoundStyleE2EEES1N_S1T_JEEENS4_5SM1004TMEM4LOAD26SM100_TMEM_LOAD_32dp32b32xENS4_13SM90_TMA_LOADENS14_INS15_ILi1ELi4ELi3EEES18_NSV_INS5_IJS19_S1P_EEENS5_IJS1P_SC_EEEEEEENS4_39AutoVectorizingCopyWithAssumedAlignmentILi128EEENS4_14SM90_TMA_STOREES29_S2B_S2B_EEEvvEEEEvNT_6ParamsE)
        /*0038*/ 	.word	0x00000000


	//----- nvinfo : EIATTR_MIN_STACK_SIZE
	.align		4
.L_27:
        /*003c*/ 	.byte	0x04, 0x12
        /*003e*/ 	.short	(.L_29 - .L_28)
	.align		4
.L_28:
        /*0040*/ 	.word	index@(_ZN7cutlass13device_kernelINS_4gemm6kernel13GemmUniversalIN4cute5tupleIJiiiiEEENS1_10collective13CollectiveMmaINS1_35MainloopSm100TmaUmmaWarpSpecializedILi13ELi2ELi4ENS5_IJNS4_1CILi2EEESB_NSA_ILi1EEEEEEEENS5_IJNSA_ILi128EEESF_SF_EEENS_12float_e5m2_tENS5_IJlSC_lEEESH_SI_NS4_8TiledMMAINS4_8MMA_AtomIJNS4_10MMA_TraitsINS4_25SM100_MMA_F8F6F4_2x1SM_SSEJSH_SH_fSF_SF_NS4_17integral_constantINS4_4UMMA5MajorELSP_0EEESQ_NSN_INSO_7ScaleInELSR_0EEESS_EEEEEENS4_6LayoutINS5_IJSC_SC_SC_EEENS5_IJNSA_ILi0EEESX_SX_EEEEENS5_IJNS4_10UnderscoreES10_S10_EEEEENS4_28SM100_TMA_2SM_LOAD_MULTICASTENS4_14ComposedLayoutINS4_7SwizzleILi3ELi4ELi3EEENS4_18smem_ptr_flag_bitsILi8EEENSV_INS5_IJNSA_ILi8EEESF_EEENS5_IJSF_SC_EEEEEEEvNS4_8identityENS4_18SM100_TMA_2SM_LOADES1D_vS1E_EENS_8epilogue10collective18CollectiveEpilogueINS1H_23Sm100TmaWarpSpecializedILi2ELi2ELi32ELb0ELb0EEEJNS5_IJNSA_ILi64EEESF_SF_EEENS5_IJNSV_IS1M_SC_EENSV_INS5_IJNSA_ILi32EEESB_EEENS5_IJSC_S1M_EEEEEEEESH_SI_SH_SI_NS1H_6fusion15FusionCallbacksIS1L_NS1U_17LinearCombinationISH_fSH_fLNS_15FloatRoundStyleE2EEES1N_S1T_JEEENS4_5SM1004TMEM4LOAD26SM100_TMEM_LOAD_32dp32b32xENS4_13SM90_TMA_LOADENS14_INS15_ILi1ELi4ELi3EEES18_NSV_INS5_IJS19_S1P_EEENS5_IJS1P_SC_EEEEEEENS4_39AutoVectorizingCopyWithAssumedAlignmentILi128EEENS4_14SM90_TMA_STOREES29_S2B_S2B_EEEvvEEEEvNT_6ParamsE)
        /*0044*/ 	.word	0x00000000
.L_29:


//--------------------- .nv.compat                --------------------------
	.section	.nv.compat,"",@"SHT_CUDA_COMPAT_INFO"
	.align	4
        /*0000*/ 	.byte	0x02, 0x09, 0x01, 0x00, 0x02, 0x02, 0x02, 0x00, 0x02, 0x05, 0x05, 0x00, 0x03, 0x07, 0x01, 0x01
        /*0010*/ 	.byte	0x02, 0x03, 0x01, 0x00, 0x02, 0x06, 0x01, 0x00, 0x04, 0x0b, 0x08, 0x00, 0x09, 0x00, 0x00, 0x00
        /*0020*/ 	.byte	0x00, 0x00, 0x00, 0x00


//--------------------- .nv.info._ZN7cutlass13device_kernelINS_4gemm6kernel13GemmUniversalIN4cute5tupleIJiiiiEEENS1_10collective13CollectiveMmaINS1_35MainloopSm100TmaUmmaWarpSpecializedILi13ELi2ELi4ENS5_IJNS4_1CILi2EEESB_NSA_ILi1EEEEEEEENS5_IJNSA_ILi128EEESF_SF_EEENS_12float_e5m2_tENS5_IJlSC_lEEESH_SI_NS4_8TiledMMAINS4_8MMA_AtomIJNS4_10MMA_TraitsINS4_25SM100_MMA_F8F6F4_2x1SM_SSEJSH_SH_fSF_SF_NS4_17integral_constantINS4_4UMMA5MajorELSP_0EEESQ_NSN_INSO_7ScaleInELSR_0EEESS_EEEEEENS4_6LayoutINS5_IJSC_SC_SC_EEENS5_IJNSA_ILi0EEESX_SX_EEEEENS5_IJNS4_10UnderscoreES10_S10_EEEEENS4_28SM100_TMA_2SM_LOAD_MULTICASTENS4_14ComposedLayoutINS4_7SwizzleILi3ELi4ELi3EEENS4_18smem_ptr_flag_bitsILi8EEENSV_INS5_IJNSA_ILi8EEESF_EEENS5_IJSF_SC_EEEEEEEvNS4_8identityENS4_18SM100_TMA_2SM_LOADES1D_vS1E_EENS_8epilogue10collective18CollectiveEpilogueINS1H_23Sm100TmaWarpSpecializedILi2ELi2ELi32ELb0ELb0EEEJNS5_IJNSA_ILi64EEESF_SF_EEENS5_IJNSV_IS1M_SC_EENSV_INS5_IJNSA_ILi32EEESB_EEENS5_IJSC_S1M_EEEEEEEESH_SI_SH_SI_NS1H_6fusion15FusionCallbacksIS1L_NS1U_17LinearCombinationISH_fSH_fLNS_15FloatRoundStyleE2EEES1N_S1T_JEEENS4_5SM1004TMEM4LOAD26SM100_TMEM_LOAD_32dp32b32xENS4_13SM90_TMA_LOADENS14_INS15_ILi1ELi4ELi3EEES18_NSV_INS5_IJS19_S1P_EEENS5_IJS1P_SC_EEEEEEENS4_39AutoVectorizingCopyWithAssumedAlignmentILi128EEENS4_14SM90_TMA_STOREES29_S2B_S2B_EEEvvEEEEvNT_6ParamsE --------------------------
	.section	.nv.info._ZN7cutlass13device_kernelINS_4gemm6kernel13GemmUniversalIN4cute5tupleIJiiiiEEENS1_10collective13CollectiveMmaINS1_35MainloopSm100TmaUmmaWarpSpecializedILi13ELi2ELi4ENS5_IJNS4_1CILi2EEESB_NSA_ILi1EEEEEEEENS5_IJNSA_ILi128EEESF_SF_EEENS_12float_e5m2_tENS5_IJlSC_lEEESH_SI_NS4_8TiledMMAINS4_8MMA_AtomIJNS4_10MMA_TraitsINS4_25SM100_MMA_F8F6F4_2x1SM_SSEJSH_SH_fSF_SF_NS4_17integral_constantINS4_4UMMA5MajorELSP_0EEESQ_NSN_INSO_7ScaleInELSR_0EEESS_EEEEEENS4_6LayoutINS5_IJSC_SC_SC_EEENS5_IJNSA_ILi0EEESX_SX_EEEEENS5_IJNS4_10UnderscoreES10_S10_EEEEENS4_28SM100_TMA_2SM_LOAD_MULTICASTENS4_14ComposedLayoutINS4_7SwizzleILi3ELi4ELi3EEENS4_18smem_ptr_flag_bitsILi8EEENSV_INS5_IJNSA_ILi8EEESF_EEENS5_IJSF_SC_EEEEEEEvNS4_8identityENS4_18SM100_TMA_2SM_LOADES1D_vS1E_EENS_8epilogue10collective18CollectiveEpilogueINS1H_23Sm100TmaWarpSpecializedILi2ELi2ELi32ELb0ELb0EEEJNS5_IJNSA_ILi64EEESF_SF_EEENS5_IJNSV_IS1M_SC_EENSV_INS5_IJNSA_ILi32EEESB_EEENS5_IJSC_S1M_EEEEEEEESH_SI_SH_SI_NS1H_6fusion15FusionCallbacksIS1L_NS1U_17LinearCombinationISH_fSH_fLNS_15FloatRoundStyleE2EEES1N_S1T_JEEENS4_5SM1004TMEM4LOAD26SM100_TMEM_LOAD_32dp32b32xENS4_13SM90_TMA_LOADENS14_INS15_ILi1ELi4ELi3EEES18_NSV_INS5_IJS19_S1P_EEENS5_IJS1P_SC_EEEEEEENS4_39AutoVectorizingCopyWithAssumedAlignmentILi128EEENS4_14SM90_TMA_STOREES29_S2B_S2B_EEEvvEEEEvNT_6ParamsE,"",@"SHT_CUDA_INFO"
	.sectionflags	@""
	.align	4


	//----- nvinfo : EIATTR_CUDA_API_VERSION
	.align		4
        /*0000*/ 	.byte	0x04, 0x37
        /*0002*/ 	.short	(.L_31 - .L_30)
.L_30:
        /*0004*/ 	.word	0x00000082


	//----- nvinfo : EIATTR_KPARAM_INFO
	.align		4
.L_31:
        /*0008*/ 	.byte	0x04, 0x17
        /*000a*/ 	.short	(.L_33 - .L_32)
.L_32:
        /*000c*/ 	.word	0x00000000
        /*0010*/ 	.short	0x0000
        /*0012*/ 	.short	0x0000
        /*0014*/ 	.byte	0x00, 0xf0, 0x01, 0x20


	//----- nvinfo : EIATTR_AT_ENTRY_FRAGMENTS
	.align		4
.L_33:
        /*0018*/ 	.byte	0x04, 0x4f
        /*001a*/ 	.short	(.L_35 - .L_34)


	//   ....[0]....
.L_34:
        /*001c*/ 	.word	0x00000007


	//----- nvinfo : EIATTR_RESERVED_SMEM_USED
	.align		4
.L_35:
        /*0020*/ 	.byte	0x01, 0x41
	.zero		2


	//----- nvinfo : EIATTR_SPARSE_MMA_MASK
	.align		4
        /*0024*/ 	.byte	0x03, 0x50
        /*0026*/ 	.short	0x0000


	//----- nvinfo : EIATTR_TCGEN05_2CTA_USED
	.align		4
        /*0028*/ 	.byte	0x01, 0x52
	.zero		2


	//----- nvinfo : EIATTR_MAXREG_COUNT
	.align		4
        /*002c*/ 	.byte	0x03, 0x1b
        /*002e*/ 	.short	0x00ff


	//----- nvinfo : EIATTR_NUM_BARRIERS
	.align		4
        /*0030*/ 	.byte	0x02, 0x4c
        /*0032*/ 	.byte	0x07
	.zero		1


	//----- nvinfo : EIATTR_EXTERNS
	.align		4
        /*0034*/ 	.byte	0x04, 0x0f
        /*0036*/ 	.short	(.L_37 - .L_36)


	//   ....[0]....
	.align		4
.L_36:
        /*0038*/ 	.word	index@(__assertfail)


	//----- nvinfo : EIATTR_MERCURY_ISA_VERSION
	.align		4
.L_37:
        /*003c*/ 	.byte	0x03, 0x5f
        /*003e*/ 	.short	0x0101


	//----- nvinfo : EIATTR_INT_WARP_WIDE_INSTR_OFFSETS
	.align		4
        /*0040*/ 	.byte	0x04, 0x31
        /*0042*/ 	.short	(.L_39 - .L_38)


	//   ....[0]....
.L_38:
        /*0044*/ 	.word	0x00000e80


	//   ....[1]....
        /*0048*/ 	.word	0x00000f20


	//   ....[2]....
        /*004c*/ 	.word	0x000048d0


	//   ....[3]....
        /*0050*/ 	.word	0x000048f0


	//   ....[4]....
        /*0054*/ 	.word	0x00004920


	//   ....[5]....
        /*0058*/ 	.word	0x00005440


	//   ....[6]....
        /*005c*/ 	.word	0x000054e0


	//   ....[7]....
        /*0060*/ 	.word	0x00005590


	//   ....[8]....
        /*0064*/ 	.word	0x00005630


	//   ....[9]....
        /*0068*/ 	.word	0x00005720


	//   ....[10]....
        /*006c*/ 	.word	0x000057f0


	//----- nvinfo : EIATTR_COOP_GROUP_MASK_REGIDS
	.align		4
.L_39:
        /*0070*/ 	.byte	0x04, 0x29
        /*0072*/ 	.short	(.L_41 - .L_40)


	//   ....[0]....
.L_40:
        /*0074*/ 	.word	0xffffffff


	//   ....[1]....
        /*0078*/ 	.word	0xffffffff


	//   ....[2]....
        /*007c*/ 	.word	0xffffffff


	//   ....[3]....
        /*0080*/ 	.word	0xffffffff


	//   ....[4]....
        /*0084*/ 	.word	0xffffffff


	//   ....[5]....
        /*0088*/ 	.word	0xffffffff


	//   ....[6]....
        /*008c*/ 	.word	0xffffffff


	//   ....[7]....
        /*0090*/ 	.word	0xffffffff


	//   ....[8]....
        /*0094*/ 	.word	0xffffffff


	//   ....[9]....
        /*0098*/ 	.word	0xffffffff


	//   ....[10]....
        /*009c*/ 	.word	0xffffffff


	//   ....[11]....
        /*00a0*/ 	.word	0xffffffff


	//   ....[12]....
        /*00a4*/ 	.word	0xffffffff


	//   ....[13]....
        /*00a8*/ 	.word	0xffffffff


	//----- nvinfo : EIATTR_COOP_GROUP_INSTR_OFFSETS
	.align		4
.L_41:
        /*00ac*/ 	.byte	0x04, 0x28
        /*00ae*/ 	.short	(.L_43 - .L_42)


	//   ....[0]....
.L_42:
        /*00b0*/ 	.word	0x000000b0


	//   ....[1]....
        /*00b4*/ 	.word	0x00000520


	//   ....[2]....
        /*00b8*/ 	.word	0x00000830


	//   ....[3]....
        /*00bc*/ 	.word	0x00000980


	//   ....[4]....
        /*00c0*/ 	.word	0x00000a70


	//   ....[5]....
        /*00c4*/ 	.word	0x00000bd0


	//   ....[6]....
        /*00c8*/ 	.word	0x00000d60


	//   ....[7]....
        /*00cc*/ 	.word	0x00000fa0


	//   ....[8]....
        /*00d0*/ 	.word	0x000022f0


	//   ....[9]....
        /*00d4*/ 	.word	0x000036b0


	//   ....[10]....
        /*00d8*/ 	.word	0x00003b80


	//   ....[11]....
        /*00dc*/ 	.word	0x00003bb0


	//   ....[12]....
        /*00e0*/ 	.word	0x000047d0


	//   ....[13]....
        /*00e4*/ 	.word	0x000049e0


	//----- nvinfo : EIATTR_VRC_CTA_INIT_COUNT
	.align		4
.L_43:
        /*00e8*/ 	.byte	0x02, 0x4a
        /*00ea*/ 	.byte	0x80
	.zero		1


	//----- nvinfo : EIATTR_SYSCALL_OFFSETS
	.align		4
        /*00ec*/ 	.byte	0x04, 0x46
        /*00ee*/ 	.short	(.L_45 - .L_44)


	//   ....[0]....
.L_44:
        /*00f0*/ 	.word	0x00006300


	//   ....[1]....
        /*00f4*/ 	.word	0x00006440


	//   ....[2]....
        /*00f8*/ 	.word	0x00006c60


	//   ....[3]....
        /*00fc*/ 	.word	0x00007a50


	//----- nvinfo : EIATTR_MBARRIER_INSTR_OFFSETS
	.align		4
.L_45:
        /*0100*/ 	.byte	0x04, 0x39
        /*0102*/ 	.short	(.L_47 - .L_46)


	//   ....[0]....
.L_46:
        /*0104*/ 	.word	0x00000670
        /*0108*/ 	.word	0x000000ff
        /*010c*/ 	.word	0x00000000
        /*0110*/ 	.short	0x0100
        /*0112*/ 	.byte	0x04
	.zero		1


	//   ....[1]....
        /*0114*/ 	.word	0x00000680
        /*0118*/ 	.word	0x000000ff
        /*011c*/ 	.word	0x00000068
        /*0120*/ 	.short	0x0100
        /*0122*/ 	.byte	0x04
	.zero		1


	//   ....[2]....
        /*0124*/ 	.word	0x00000690
        /*0128*/ 	.word	0x000000ff
        /*012c*/ 	.word	0x00000008
        /*0130*/ 	.short	0x0100
        /*0132*/ 	.byte	0x04
	.zero		1


	//   ....[3]....
        /*0134*/ 	.word	0x000006a0
        /*0138*/ 	.word	0x000000ff
        /*013c*/ 	.word	0x00000070
        /*0140*/ 	.short	0x0100
        /*0142*/ 	.byte	0x04
	.zero		1


	//   ....[4]....
        /*0144*/ 	.word	0x000006b0
        /*0148*/ 	.word	0x000000ff
        /*014c*/ 	.word	0x00000010
        /*0150*/ 	.short	0x0100
        /*0152*/ 	.byte	0x04
	.zero		1


	//   ....[5]....
        /*0154*/ 	.word	0x000006c0
        /*0158*/ 	.word	0x000000ff
        /*015c*/ 	.word	0x00000078
        /*0160*/ 	.short	0x0100
        /*0162*/ 	.byte	0x04
	.zero		1


	//   ....[6]....
        /*0164*/ 	.word	0x000006d0
        /*0168*/ 	.word	0x000000ff
        /*016c*/ 	.word	0x00000018
        /*0170*/ 	.short	0x0100
        /*0172*/ 	.byte	0x04
	.zero		1


	//   ....[7]....
        /*0174*/ 	.word	0x000006e0
        /*0178*/ 	.word	0x000000ff
        /*017c*/ 	.word	0x00000080
        /*0180*/ 	.short	0x0100
        /*0182*/ 	.byte	0x04
	.zero		1


	//   ....[8]....
        /*0184*/ 	.word	0x000006f0
        /*0188*/ 	.word	0x000000ff
        /*018c*/ 	.word	0x00000020
        /*0190*/ 	.short	0x0100
        /*0192*/ 	.byte	0x04
	.zero		1


	//   ....[9]....
        /*0194*/ 	.word	0x00000700
        /*0198*/ 	.word	0x000000ff
        /*019c*/ 	.word	0x00000088
        /*01a0*/ 	.short	0x0100
        /*01a2*/ 	.byte	0x04
	.zero		1


	//   ....[10]....
        /*01a4*/ 	.word	0x00000710
        /*01a8*/ 	.word	0x000000ff
        /*01ac*/ 	.word	0x00000028
        /*01b0*/ 	.short	0x0100
        /*01b2*/ 	.byte	0x04
	.zero		1


	//   ....[11]....
        /*01b4*/ 	.word	0x00000720
        /*01b8*/ 	.word	0x000000ff
        /*01bc*/ 	.word	0x00000090
        /*01c0*/ 	.short	0x0100
        /*01c2*/ 	.byte	0x04
	.zero		1


	//   ....[12]....
        /*01c4*/ 	.word	0x00000730
        /*01c8*/ 	.word	0x000000ff
        /*01cc*/ 	.word	0x00000030
        /*01d0*/ 	.short	0x0100
        /*01d2*/ 	.byte	0x04
	.zero		1


	//   ....[13]....
        /*01d4*/ 	.word	0x00000740
        /*01d8*/ 	.word	0x000000ff
        /*01dc*/ 	.word	0x00000098
        /*01e0*/ 	.short	0x0100
        /*01e2*/ 	.byte	0x04
	.zero		1


	//   ....[14]....
        /*01e4*/ 	.word	0x00000750
        /*01e8*/ 	.word	0x000000ff
        /*01ec*/ 	.word	0x00000038
        /*01f0*/ 	.short	0x0100
        /*01f2*/ 	.byte	0x04
	.zero		1


	//   ....[15]....
        /*01f4*/ 	.word	0x00000760
        /*01f8*/ 	.word	0x000000ff
        /*01fc*/ 	.word	0x000000a0
        /*0200*/ 	.short	0x0100
        /*0202*/ 	.byte	0x04
	.zero		1


	//   ....[16]....
        /*0204*/ 	.word	0x00000770
        /*0208*/ 	.word	0x000000ff
        /*020c*/ 	.word	0x00000040
        /*0210*/ 	.short	0x0100
        /*0212*/ 	.byte	0x04
	.zero		1


	//   ....[17]....
        /*0214*/ 	.word	0x00000780
        /*0218*/ 	.word	0x000000ff
        /*021c*/ 	.word	0x000000a8
        /*0220*/ 	.short	0x0100
        /*0222*/ 	.byte	0x04
	.zero		1


	//   ....[18]....
        /*0224*/ 	.word	0x00000790
        /*0228*/ 	.word	0x000000ff
        /*022c*/ 	.word	0x00000048
        /*0230*/ 	.short	0x0100
        /*0232*/ 	.byte	0x04
	.zero		1


	//   ....[19]....
        /*0234*/ 	.word	0x000007a0
        /*0238*/ 	.word	0x000000ff
        /*023c*/ 	.word	0x000000b0
        /*0240*/ 	.short	0x0100
        /*0242*/ 	.byte	0x04
	.zero		1


	//   ....[20]....
        /*0244*/ 	.word	0x000007b0
        /*0248*/ 	.word	0x000000ff
        /*024c*/ 	.word	0x00000050
        /*0250*/ 	.short	0x0100
        /*0252*/ 	.byte	0x04
	.zero		1


	//   ....[21]....
        /*0254*/ 	.word	0x000007c0
        /*0258*/ 	.word	0x000000ff
        /*025c*/ 	.word	0x000000b8
        /*0260*/ 	.short	0x0100
        /*0262*/ 	.byte	0x04
	.zero		1


	//   ....[22]....
        /*0264*/ 	.word	0x000007d0
        /*0268*/ 	.word	0x000000ff
        /*026c*/ 	.word	0x00000058
        /*0270*/ 	.short	0x0100
        /*0272*/ 	.byte	0x04
	.zero		1


	//   ....[23]....
        /*0274*/ 	.word	0x000007e0
        /*0278*/ 	.word	0x000000ff
        /*027c*/ 	.word	0x000000c0
        /*0280*/ 	.short	0x0100
        /*0282*/ 	.byte	0x04
	.zero		1


	//   ....[24]....
        /*0284*/ 	.word	0x000007f0
        /*0288*/ 	.word	0x000000ff
        /*028c*/ 	.word	0x00000060
        /*0290*/ 	.short	0x0100
        /*0292*/ 	.byte	0x04
	.zero		1


	//   ....[25]....
        /*0294*/ 	.word	0x00000800
        /*0298*/ 	.word	0x000000ff
        /*029c*/ 	.word	0x000000c8
        /*02a0*/ 	.short	0x0100
        /*02a2*/ 	.byte	0x04
	.zero		1


	//   ....[26]....
        /*02a4*/ 	.word	0x00000930
        /*02a8*/ 	.word	0x000000ff
        /*02ac*/ 	.word	0x000000d0
        /*02b0*/ 	.short	0x0100
        /*02b2*/ 	.byte	0x04
	.zero		1


	//   ....[27]....
        /*02b4*/ 	.word	0x00000940
        /*02b8*/ 	.word	0x000000ff
        /*02bc*/ 	.word	0x000000e0
        /*02c0*/ 	.short	0x0100
        /*02c2*/ 	.byte	0x04
	.zero		1


	//   ....[28]....
        /*02c4*/ 	.word	0x00000950
        /*02c8*/ 	.word	0x000000ff
        /*02cc*/ 	.word	0x000000d8
        /*02d0*/ 	.short	0x0100
        /*02d2*/ 	.byte	0x04
	.zero		1


	//   ....[29]....
        /*02d4*/ 	.word	0x00000960
        /*02d8*/ 	.word	0x000000ff
        /*02dc*/ 	.word	0x000000e8
        /*02e0*/ 	.short	0x0100
        /*02e2*/ 	.byte	0x04
	.zero		1


	//   ....[30]....
        /*02e4*/ 	.word	0x00000a40
        /*02e8*/ 	.word	0x000000ff
        /*02ec*/ 	.word	0x000000f0
        /*02f0*/ 	.short	0x0100
        /*02f2*/ 	.byte	0x06
	.zero		1


	//   ....[31]....
        /*02f4*/ 	.word	0x00000a50
        /*02f8*/ 	.word	0x000000ff
        /*02fc*/ 	.word	0x000000f8
        /*0300*/ 	.short	0x0100
        /*0302*/ 	.byte	0x06
	.zero		1


	//   ....[32]....
        /*0304*/ 	.word	0x00000b80
        /*0308*/ 	.word	0x000000ff
        /*030c*/ 	.word	0x00000100
        /*0310*/ 	.short	0x0100
        /*0312*/ 	.byte	0x06
	.zero		1


	//   ....[33]....
        /*0314*/ 	.word	0x00000b90
        /*0318*/ 	.word	0x000000ff
        /*031c*/ 	.word	0x00000110
        /*0320*/ 	.short	0x0100
        /*0322*/ 	.byte	0x06
	.zero		1


	//   ....[34]....
        /*0324*/ 	.word	0x00000ba0
        /*0328*/ 	.word	0x000000ff
        /*032c*/ 	.word	0x00000108
        /*0330*/ 	.short	0x0100
        /*0332*/ 	.byte	0x06
	.zero		1


	//   ....[35]....
        /*0334*/ 	.word	0x00000bb0
        /*0338*/ 	.word	0x000000ff
        /*033c*/ 	.word	0x00000118
        /*0340*/ 	.short	0x0100
        /*0342*/ 	.byte	0x06
	.zero		1


	//   ....[36]....
        /*0344*/ 	.word	0x00000cd0
        /*0348*/ 	.word	0x000000ff
        /*034c*/ 	.word	0x00000120
        /*0350*/ 	.short	0x0100
        /*0352*/ 	.byte	0x04
	.zero		1


	//   ....[37]....
        /*0354*/ 	.word	0x00000ce0
        /*0358*/ 	.word	0x000000ff
        /*035c*/ 	.word	0x00000140
        /*0360*/ 	.short	0x0100
        /*0362*/ 	.byte	0x04
	.zero		1


	//   ....[38]....
        /*0364*/ 	.word	0x00000cf0
        /*0368*/ 	.word	0x000000ff
        /*036c*/ 	.word	0x00000128
        /*0370*/ 	.short	0x0100
        /*0372*/ 	.byte	0x04
	.zero		1


	//   ....[39]....
        /*0374*/ 	.word	0x00000d00
        /*0378*/ 	.word	0x000000ff
        /*037c*/ 	.word	0x00000148
        /*0380*/ 	.short	0x0100
        /*0382*/ 	.byte	0x04
	.zero		1


	//   ....[40]....
        /*0384*/ 	.word	0x00000d10
        /*0388*/ 	.word	0x000000ff
        /*038c*/ 	.word	0x00000130
        /*0390*/ 	.short	0x0100
        /*0392*/ 	.byte	0x04
	.zero		1


	//   ....[41]....
        /*0394*/ 	.word	0x00000d20
        /*0398*/ 	.word	0x000000ff
        /*039c*/ 	.word	0x00000150
        /*03a0*/ 	.short	0x0100
        /*03a2*/ 	.byte	0x04
	.zero		1


	//   ....[42]....
        /*03a4*/ 	.word	0x00000d30
        /*03a8*/ 	.word	0x000000ff
        /*03ac*/ 	.word	0x00000138
        /*03b0*/ 	.short	0x0100
        /*03b2*/ 	.byte	0x04
	.zero		1


	//   ....[43]....
        /*03b4*/ 	.word	0x00000d40
        /*03b8*/ 	.word	0x000000ff
        /*03bc*/ 	.word	0x00000158
        /*03c0*/ 	.short	0x0100
        /*03c2*/ 	.byte	0x04
	.zero		1


	//   ....[44]....
        /*03c4*/ 	.word	0x00000e30
        /*03c8*/ 	.word	0x000000ff
        /*03cc*/ 	.word	0x00000160
        /*03d0*/ 	.short	0x0100
        /*03d2*/ 	.byte	0x04
	.zero		1


	//   ....[45]....
        /*03d4*/ 	.word	0x00000e40
        /*03d8*/ 	.word	0x000000ff
        /*03dc*/ 	.word	0x00000170
        /*03e0*/ 	.short	0x0100
        /*03e2*/ 	.byte	0x04
	.zero		1


	//   ....[46]....
        /*03e4*/ 	.word	0x00000e50
        /*03e8*/ 	.word	0x000000ff
        /*03ec*/ 	.word	0x00000168
        /*03f0*/ 	.short	0x0100
        /*03f2*/ 	.byte	0x04
	.zero		1


	//   ....[47]....
        /*03f4*/ 	.word	0x00000e60
        /*03f8*/ 	.word	0x000000ff
        /*03fc*/ 	.word	0x00000178
        /*0400*/ 	.short	0x0100
        /*0402*/ 	.byte	0x04
	.zero		1


	//   ....[48]....
        /*0404*/ 	.word	0x00000f60
        /*0408*/ 	.word	0x000000ff
        /*040c*/ 	.word	0x00000180
        /*0410*/ 	.short	0x0100
        /*0412*/ 	.byte	0x06
	.zero		1


	//   ....[49]....
        /*0414*/ 	.word	0x00001b10
        /*0418*/ 	.word	0x00000003
        /*041c*/ 	.word	0x00000170
        /*0420*/ 	.short	0x010a
        /*0422*/ 	.byte	0xff
	.zero		1


	//   ....[50]....
        /*0424*/ 	.word	0x00001b40
        /*0428*/ 	.word	0x00000003
        /*042c*/ 	.word	0x00000160
        /*0430*/ 	.short	0x0101
        /*0432*/ 	.byte	0xff
	.zero		1


	//   ....[51]....
        /*0434*/ 	.word	0x00001c00
        /*0438*/ 	.word	0x000000ff
        /*043c*/ 	.word	0x00000068
        /*0440*/ 	.short	0x010a
        /*0442*/ 	.byte	0x04
	.zero		1


	//   ....[52]....
        /*0444*/ 	.word	0x00001cd0
        /*0448*/ 	.word	0x000000ff
        /*044c*/ 	.word	0x00000068
        /*0450*/ 	.short	0x010a
        /*0452*/ 	.byte	0x21
	.zero		1


	//   ....[53]....
        /*0454*/ 	.word	0x00001e80
        /*0458*/ 	.word	0x000000ff
        /*045c*/ 	.word	0x00000068
        /*0460*/ 	.short	0x010a
        /*0462*/ 	.byte	0x05
	.zero		1


	//   ....[54]....
        /*0464*/ 	.word	0x00001f90
        /*0468*/ 	.word	0x000000ff
        /*046c*/ 	.word	0x000000f8
        /*0470*/ 	.short	0x0101
        /*0472*/ 	.byte	0x06
	.zero		1


	//   ....[55]....
        /*0474*/ 	.word	0x00001fb0
        /*0478*/ 	.word	0x000000ff
        /*047c*/ 	.word	0x00000068
        /*0480*/ 	.short	0x010a
        /*0482*/ 	.byte	0x04
	.zero		1


	//   ....[56]....
        /*0484*/ 	.word	0x00002030
        /*0488*/ 	.word	0x000000ff
        /*048c*/ 	.word	0x00000068
        /*0490*/ 	.short	0x010a
        /*0492*/ 	.byte	0x11
	.zero		1


	//   ....[57]....
        /*0494*/ 	.word	0x000021c0
        /*0498*/ 	.word	0x000000ff
        /*049c*/ 	.word	0x00000068
        /*04a0*/ 	.short	0x010a
        /*04a2*/ 	.byte	0x05
	.zero		1


	//   ....[58]....
        /*04a4*/ 	.word	0x00002320
        /*04a8*/ 	.word	0x00000003
        /*04ac*/ 	.word	0x00000100
        /*04b0*/ 	.short	0x010a
        /*04b2*/ 	.byte	0xff
	.zero		1


	//   ....[59]....
        /*04b4*/ 	.word	0x00002470
        /*04b8*/ 	.word	0x00000000
        /*04bc*/ 	.word	0x00000000
        /*04c0*/ 	.short	0x0101
        /*04c2*/ 	.byte	0xff
	.zero		1


	//   ....[60]....
        /*04c4*/ 	.word	0x00002a20
        /*04c8*/ 	.word	0x000000ff
        /*04cc*/ 	.word	0x00000000
        /*04d0*/ 	.short	0x010a
        /*04d2*/ 	.byte	0x04
	.zero		1


	//   ....[61]....
        /*04d4*/ 	.word	0x00002ab0
        /*04d8*/ 	.word	0x000000ff
        /*04dc*/ 	.word	0x00000000
        /*04e0*/ 	.short	0x010a
        /*04e2*/ 	.byte	0x05
	.zero		1


	//   ....[62]....
        /*04e4*/ 	.word	0x00002b40
        /*04e8*/ 	.word	0x000000ff
        /*04ec*/ 	.word	0x00000000
        /*04f0*/ 	.short	0x010a
        /*04f2*/ 	.byte	0x05
	.zero		1


	//   ....[63]....
        /*04f4*/ 	.word	0x00002bd0
        /*04f8*/ 	.word	0x000000ff
        /*04fc*/ 	.word	0x00000000
        /*0500*/ 	.short	0x010a
        /*0502*/ 	.byte	0x05
	.zero		1


	//   ....[64]....
        /*0504*/ 	.word	0x00002c60
        /*0508*/ 	.word	0x000000ff
        /*050c*/ 	.word	0x00000000
        /*0510*/ 	.short	0x010a
        /*0512*/ 	.byte	0x05
	.zero		1


	//   ....[65]....
        /*0514*/ 	.word	0x00002cf0
        /*0518*/ 	.word	0x000000ff
        /*051c*/ 	.word	0x00000000
        /*0520*/ 	.short	0x010a
        /*0522*/ 	.byte	0x05
	.zero		1


	//   ....[66]....
        /*0524*/ 	.word	0x00002d80
        /*0528*/ 	.word	0x000000ff
        /*052c*/ 	.word	0x00000000
        /*0530*/ 	.short	0x010a
        /*0532*/ 	.byte	0x05
	.zero		1


	//   ....[67]....
        /*0534*/ 	.word	0x00002e10
        /*0538*/ 	.word	0x000000ff
        /*053c*/ 	.word	0x00000000
        /*0540*/ 	.short	0x010a
        /*0542*/ 	.byte	0x05
	.zero		1


	//   ....[68]....
        /*0544*/ 	.word	0x00002ea0
        /*0548*/ 	.word	0x000000ff
        /*054c*/ 	.word	0x00000000
        /*0550*/ 	.short	0x010a
        /*0552*/ 	.byte	0x05
	.zero		1


	//   ....[69]....
        /*0554*/ 	.word	0x00002f30
        /*0558*/ 	.word	0x000000ff
        /*055c*/ 	.word	0x00000000
        /*0560*/ 	.short	0x010a
        /*0562*/ 	.byte	0x05
	.zero		1


	//   ....[70]....
        /*0564*/ 	.word	0x00002fc0
        /*0568*/ 	.word	0x000000ff
        /*056c*/ 	.word	0x00000000
        /*0570*/ 	.short	0x010a
        /*0572*/ 	.byte	0x05
	.zero		1


	//   ....[71]....
        /*0574*/ 	.word	0x00003050
        /*0578*/ 	.word	0x000000ff
        /*057c*/ 	.word	0x00000000
        /*0580*/ 	.short	0x010a
        /*0582*/ 	.byte	0x05
	.zero		1


	//   ....[72]....
        /*0584*/ 	.word	0x000030f0
        /*0588*/ 	.word	0x00000000
        /*058c*/ 	.word	0x00000000
        /*0590*/ 	.short	0x010a
        /*0592*/ 	.byte	0xff
	.zero		1


	//   ....[73]....
        /*0594*/ 	.word	0x00003210
        /*0598*/ 	.word	0x00000002
        /*059c*/ 	.word	0x00000160
        /*05a0*/ 	.short	0x010a
        /*05a2*/ 	.byte	0xff
	.zero		1


	//   ....[74]....
        /*05a4*/ 	.word	0x00003270
        /*05a8*/ 	.word	0x00000004
        /*05ac*/ 	.word	0x00000000
        /*05b0*/ 	.short	0x0101
        /*05b2*/ 	.byte	0xff
	.zero		1


	//   ....[75]....
        /*05b4*/ 	.word	0x00003290
        /*05b8*/ 	.word	0x000000ff
        /*05bc*/ 	.word	0x00000110
        /*05c0*/ 	.short	0x010a
        /*05c2*/ 	.byte	0x04
	.zero		1


	//   ....[76]....
        /*05c4*/ 	.word	0x000033b0
        /*05c8*/ 	.word	0x00000002
        /*05cc*/ 	.word	0x00000100
        /*05d0*/ 	.short	0x010a
        /*05d2*/ 	.byte	0xff
	.zero		1


	//   ....[77]....
        /*05d4*/ 	.word	0x000034c0
        /*05d8*/ 	.word	0x00000002
        /*05dc*/ 	.word	0x00000000
        /*05e0*/ 	.short	0x0101
        /*05e2*/ 	.byte	0xff
	.zero		1


	//   ....[78]....
        /*05e4*/ 	.word	0x00003550
        /*05e8*/ 	.word	0x000000ff
        /*05ec*/ 	.word	0x00000110
        /*05f0*/ 	.short	0x0106
        /*05f2*/ 	.byte	0x04
	.zero		1


	//   ....[79]....
        /*05f4*/ 	.word	0x00003570
        /*05f8*/ 	.word	0x000000ff
        /*05fc*/ 	.word	0x00000110
        /*0600*/ 	.short	0x010a
        /*0602*/ 	.byte	0x04
	.zero		1


	//   ....[80]....
        /*0604*/ 	.word	0x00003600
        /*0608*/ 	.word	0x000000ff
        /*060c*/ 	.word	0x00000110
        /*0610*/ 	.short	0x0106
        /*0612*/ 	.byte	0x07
	.zero		1


	//   ....[81]....
        /*0614*/ 	.word	0x00003640
        /*0618*/ 	.word	0x00000000
        /*061c*/ 	.word	0x00000110
        /*0620*/ 	.short	0x010a
        /*0622*/ 	.byte	0xff
	.zero		1


	//   ....[82]....
        /*0624*/ 	.word	0x00003880
        /*0628*/ 	.word	0x000000ff
        /*062c*/ 	.word	0x00000008
        /*0630*/ 	.short	0x010a
        /*0632*/ 	.byte	0x05
	.zero		1


	//   ....[83]....
        /*0634*/ 	.word	0x000038a0
        /*0638*/ 	.word	0x000000ff
        /*063c*/ 	.word	0x00000008
        /*0640*/ 	.short	0x010a
        /*0642*/ 	.byte	0x05
	.zero		1


	//   ....[84]....
        /*0644*/ 	.word	0x00003a30
        /*0648*/ 	.word	0x000000ff
        /*064c*/ 	.word	0x00000008
        /*0650*/ 	.short	0x010a
        /*0652*/ 	.byte	0x05
	.zero		1


	//   ....[85]....
        /*0654*/ 	.word	0x00003a50
        /*0658*/ 	.word	0x000000ff
        /*065c*/ 	.word	0x00000008
        /*0660*/ 	.short	0x010a
        /*0662*/ 	.byte	0x05
	.zero		1


	//   ....[86]....
        /*0664*/ 	.word	0x00003b10
        /*0668*/ 	.word	0x000000ff
        /*066c*/ 	.word	0x00000000
        /*0670*/ 	.short	0x0101
        /*0672*/ 	.byte	0x04
	.zero		1


	//   ....[87]....
        /*0674*/ 	.word	0x00003e50
        /*0678*/ 	.word	0x00000000
        /*067c*/ 	.word	0x00000100
        /*0680*/ 	.short	0x010a
        /*0682*/ 	.byte	0xff
	.zero		1


	//   ....[88]....
        /*0684*/ 	.word	0x00003f10
        /*0688*/ 	.word	0x00000000
        /*068c*/ 	.word	0x00000000
        /*0690*/ 	.short	0x0101
        /*0692*/ 	.byte	0xff
	.zero		1


	//   ....[89]....
        /*0694*/ 	.word	0x00003fd0
        /*0698*/ 	.word	0x000000ff
        /*069c*/ 	.word	0x00000000
        /*06a0*/ 	.short	0x010a
        /*06a2*/ 	.byte	0x04
	.zero		1


	//   ....[90]....
        /*06a4*/ 	.word	0x00003fe0
        /*06a8*/ 	.word	0x000000ff
        /*06ac*/ 	.word	0x00000140
        /*06b0*/ 	.short	0x010a
        /*06b2*/ 	.byte	0x1f
	.zero		1


	//   ....[91]....
        /*06b4*/ 	.word	0x00004090
        /*06b8*/ 	.word	0x000000ff
        /*06bc*/ 	.word	0x00000000
        /*06c0*/ 	.short	0x010a
        /*06c2*/ 	.byte	0x05
	.zero		1


	//   ....[92]....
        /*06c4*/ 	.word	0x000041c0
        /*06c8*/ 	.word	0x000000ff
        /*06cc*/ 	.word	0x00000000
        /*06d0*/ 	.short	0x010a
        /*06d2*/ 	.byte	0x04
	.zero		1


	//   ....[93]....
        /*06d4*/ 	.word	0x000044c0
        /*06d8*/ 	.word	0x000000ff
        /*06dc*/ 	.word	0x00000000
        /*06e0*/ 	.short	0x010a
        /*06e2*/ 	.byte	0x04
	.zero		1


	//   ....[94]....
        /*06e4*/ 	.word	0x00004550
        /*06e8*/ 	.word	0x000000ff
        /*06ec*/ 	.word	0x00000000
        /*06f0*/ 	.short	0x010a
        /*06f2*/ 	.byte	0x05
	.zero		1


	//   ....[95]....
        /*06f4*/ 	.word	0x000045e0
        /*06f8*/ 	.word	0x000000ff
        /*06fc*/ 	.word	0x00000000
        /*0700*/ 	.short	0x010a
        /*0702*/ 	.byte	0x05
	.zero		1


	//   ....[96]....
        /*0704*/ 	.word	0x00004680
        /*0708*/ 	.word	0x00000000
        /*070c*/ 	.word	0x00000000
        /*0710*/ 	.short	0x010a
        /*0712*/ 	.byte	0xff
	.zero		1


	//   ....[97]....
        /*0714*/ 	.word	0x000046c0
        /*0718*/ 	.word	0x00000000
        /*071c*/ 	.word	0x00000000
        /*0720*/ 	.short	0x010a
        /*0722*/ 	.byte	0xff
	.zero		1


	//   ....[98]....
        /*0724*/ 	.word	0x00004730
        /*0728*/ 	.word	0x000000ff
        /*072c*/ 	.word	0x00000000
        /*0730*/ 	.short	0x0101
        /*0732*/ 	.byte	0x04
	.zero		1


	//   ....[99]....
        /*0734*/ 	.word	0x00004770
        /*0738*/ 	.word	0x000000ff
        /*073c*/ 	.word	0x00000180
        /*0740*/ 	.short	0x010a
        /*0742*/ 	.byte	0x1a
	.zero		1


	//   ....[100]....
        /*0744*/ 	.word	0x000047c0
        /*0748*/ 	.word	0x000000ff
        /*074c*/ 	.word	0x00000000
        /*0750*/ 	.short	0x0101
        /*0752*/ 	.byte	0x04
	.zero		1


	//   ....[101]....
        /*0754*/ 	.word	0x00004c40
        /*0758*/ 	.word	0x0000000c
        /*075c*/ 	.word	0x00000100
        /*0760*/ 	.short	0x010a
        /*0762*/ 	.byte	0xff
	.zero		1


	//   ....[102]....
        /*0764*/ 	.word	0x00004db0
        /*0768*/ 	.word	0x00000000
        /*076c*/ 	.word	0x00000000
        /*0770*/ 	.short	0x0101
        /*0772*/ 	.byte	0xff
	.zero		1


	//   ....[103]....
        /*0774*/ 	.word	0x00005240
        /*0778*/ 	.word	0x000000ff
        /*077c*/ 	.word	0x000000f8
        /*0780*/ 	.short	0x010a
        /*0782*/ 	.byte	0x15
	.zero		1


	//   ....[104]....
        /*0784*/ 	.word	0x000053c0
        /*0788*/ 	.word	0x000000ff
        /*078c*/ 	.word	0x000000e0
        /*0790*/ 	.short	0x010a
        /*0792*/ 	.byte	0x15
	.zero		1


	//   ....[105]....
        /*0794*/ 	.word	0x000055b0
        /*0798*/ 	.word	0x000000ff
        /*079c*/ 	.word	0x000000d0
        /*07a0*/ 	.short	0x010b
        /*07a2*/ 	.byte	0x15
	.zero		1


	//   ....[106]....
        /*07a4*/ 	.word	0x000055c0
        /*07a8*/ 	.word	0x000000ff
        /*07ac*/ 	.word	0x00000000
        /*07b0*/ 	.short	0x0101
        /*07b2*/ 	.byte	0x06
	.zero		1


	//   ....[107]....
        /*07b4*/ 	.word	0x000055d0
        /*07b8*/ 	.word	0x000000ff
        /*07bc*/ 	.word	0x000000e8
        /*07c0*/ 	.short	0x010a
        /*07c2*/ 	.byte	0x15
	.zero		1


	//   ....[108]....
        /*07c4*/ 	.word	0x00005810
        /*07c8*/ 	.word	0x000000ff
        /*07cc*/ 	.word	0x000000d8
        /*07d0*/ 	.short	0x010b
        /*07d2*/ 	.byte	0x15
	.zero		1


	//   ....[109]....
        /*07d4*/ 	.word	0x00005820
        /*07d8*/ 	.word	0x000000ff
        /*07dc*/ 	.word	0x00000000
        /*07e0*/ 	.short	0x0101
        /*07e2*/ 	.byte	0x25
	.zero		1


	//   ....[110]....
        /*07e4*/ 	.word	0x00005860
        /*07e8*/ 	.word	0x000000ff
        /*07ec*/ 	.word	0x000000e0
        /*07f0*/ 	.short	0x010a
        /*07f2*/ 	.byte	0x15
	.zero		1


	//   ....[111]....
        /*07f4*/ 	.word	0x000058a0
        /*07f8*/ 	.word	0x00000000
        /*07fc*/ 	.word	0x000000e8
        /*0800*/ 	.short	0x010a
        /*0802*/ 	.byte	0xff
	.zero		1


	//   ....[112]....
        /*0804*/ 	.word	0x00005ba0
        /*0808*/ 	.word	0x00000003
        /*080c*/ 	.word	0x00000100
        /*0810*/ 	.short	0x010a
        /*0812*/ 	.byte	0xff
	.zero		1


	//   ....[113]....
        /*0814*/ 	.word	0x00005d20
        /*0818*/ 	.word	0x00000000
        /*081c*/ 	.word	0x00000000
        /*0820*/ 	.short	0x0101
        /*0822*/ 	.byte	0xff
	.zero		1


	//   ....[114]....
        /*0824*/ 	.word	0x00006830
        /*0828*/ 	.word	0x00000003
        /*082c*/ 	.word	0x000000d0
        /*0830*/ 	.short	0x010a
        /*0832*/ 	.byte	0xff
	.zero		1


	//   ....[115]....
        /*0834*/ 	.word	0x00006870
        /*0838*/ 	.word	0x0000005a
        /*083c*/ 	.word	0x00000120
        /*0840*/ 	.short	0x010a
        /*0842*/ 	.byte	0xff
	.zero		1


	//   ....[116]....
        /*0844*/ 	.word	0x000069a0
        /*0848*/ 	.word	0x00000003
        /*084c*/ 	.word	0x000000d0
        /*0850*/ 	.short	0x010a
        /*0852*/ 	.byte	0xff
	.zero		1


	//   ....[117]....
        /*0854*/ 	.word	0x00006ae0
        /*0858*/ 	.word	0x00000000
        /*085c*/ 	.word	0x00000000
        /*0860*/ 	.short	0x0101
        /*0862*/ 	.byte	0xff
	.zero		1


	//   ....[118]....
        /*0864*/ 	.word	0x00006b40
        /*0868*/ 	.word	0x0000005a
        /*086c*/ 	.word	0x00000120
        /*0870*/ 	.short	0x010a
        /*0872*/ 	.byte	0xff
	.zero		1


	//   ....[119]....
        /*0874*/ 	.word	0x000076f0
        /*0878*/ 	.word	0x0000006d
        /*087c*/ 	.word	0x000000d0
        /*0880*/ 	.short	0x010a
        /*0882*/ 	.byte	0xff
	.zero		1


	//   ....[120]....
        /*0884*/ 	.word	0x000077b0
        /*0888*/ 	.word	0x0000006d
        /*088c*/ 	.word	0x000000d0
        /*0890*/ 	.short	0x010a
        /*0892*/ 	.byte	0xff
	.zero		1


	//   ....[121]....
        /*0894*/ 	.word	0x000078f0
        /*0898*/ 	.word	0x00000002
        /*089c*/ 	.word	0x00000000
        /*08a0*/ 	.short	0x0101
        /*08a2*/ 	.byte	0xff
	.zero		1


	//   ....[122]....
        /*08a4*/ 	.word	0x00007bd0
        /*08a8*/ 	.word	0x0000005a
        /*08ac*/ 	.word	0x00000000
        /*08b0*/ 	.short	0x0101
        /*08b2*/ 	.byte	0xff
	.zero		1


	//   ....[123]....
        /*08b4*/ 	.word	0x000085a0
        /*08b8*/ 	.word	0x00000003
        /*08bc*/ 	.word	0x00000170
        /*08c0*/ 	.short	0x010a
        /*08c2*/ 	.byte	0xff
	.zero		1


	//   ....[124]....
        /*08c4*/ 	.word	0x00008600
        /*08c8*/ 	.word	0x00000000
        /*08cc*/ 	.word	0x00000068
        /*08d0*/ 	.short	0x010a
        /*08d2*/ 	.byte	0xff
	.zero		1


	//   ....[125]....
        /*08d4*/ 	.word	0x00008660
        /*08d8*/ 	.word	0x00000000
        /*08dc*/ 	.word	0x00000068
        /*08e0*/ 	.short	0x010a
        /*08e2*/ 	.byte	0xff
	.zero		1


	//   ....[126]....
        /*08e4*/ 	.word	0x000086b0
        /*08e8*/ 	.word	0x00000003
        /*08ec*/ 	.word	0x00000100
        /*08f0*/ 	.short	0x010a
        /*08f2*/ 	.byte	0xff
	.zero		1


	//   ....[127]....
        /*08f4*/ 	.word	0x00008710
        /*08f8*/ 	.word	0x00000000
        /*08fc*/ 	.word	0x00000000
        /*0900*/ 	.short	0x010a
        /*0902*/ 	.byte	0xff
	.zero		1


	//   ....[128]....
        /*0904*/ 	.word	0x00008770
        /*0908*/ 	.word	0x00000000
        /*090c*/ 	.word	0x00000000
        /*0910*/ 	.short	0x010a
        /*0912*/ 	.byte	0xff
	.zero		1


	//   ....[129]....
        /*0914*/ 	.word	0x000087d0
        /*0918*/ 	.word	0x00000000
        /*091c*/ 	.word	0x00000000
        /*0920*/ 	.short	0x010a
        /*0922*/ 	.byte	0xff
	.zero		1


	//   ....[130]....
        /*0924*/ 	.word	0x00008830
        /*0928*/ 	.word	0x00000000
        /*092c*/ 	.word	0x00000000
        /*0930*/ 	.short	0x010a
        /*0932*/ 	.byte	0xff
	.zero		1


	//   ....[131]....
        /*0934*/ 	.word	0x00008890
        /*0938*/ 	.word	0x00000000
        /*093c*/ 	.word	0x00000000
        /*0940*/ 	.short	0x010a
        /*0942*/ 	.byte	0xff
	.zero		1


	//   ....[132]....
        /*0944*/ 	.word	0x000088f0
        /*0948*/ 	.word	0x00000000
        /*094c*/ 	.word	0x00000000
        /*0950*/ 	.short	0x010a
        /*0952*/ 	.byte	0xff
	.zero		1


	//   ....[133]....
        /*0954*/ 	.word	0x00008950
        /*0958*/ 	.word	0x00000000
        /*095c*/ 	.word	0x00000000
        /*0960*/ 	.short	0x010a
        /*0962*/ 	.byte	0xff
	.zero		1


	//   ....[134]....
        /*0964*/ 	.word	0x000089b0
        /*0968*/ 	.word	0x00000000
        /*096c*/ 	.word	0x00000000
        /*0970*/ 	.short	0x010a
        /*0972*/ 	.byte	0xff
	.zero		1


	//   ....[135]....
        /*0974*/ 	.word	0x00008a10
        /*0978*/ 	.word	0x00000000
        /*097c*/ 	.word	0x00000000
        /*0980*/ 	.short	0x010a
        /*0982*/ 	.byte	0xff
	.zero		1


	//   ....[136]....
        /*0984*/ 	.word	0x00008a70
        /*0988*/ 	.word	0x00000000
        /*098c*/ 	.word	0x00000000
        /*0990*/ 	.short	0x010a
        /*0992*/ 	.byte	0xff
	.zero		1


	//   ....[137]....
        /*0994*/ 	.word	0x00008ad0
        /*0998*/ 	.word	0x00000000
        /*099c*/ 	.word	0x00000000
        /*09a0*/ 	.short	0x010a
        /*09a2*/ 	.byte	0xff
	.zero		1


	//   ....[138]....
        /*09a4*/ 	.word	0x00008b30
        /*09a8*/ 	.word	0x00000000
        /*09ac*/ 	.word	0x00000000
        /*09b0*/ 	.short	0x010a
        /*09b2*/ 	.byte	0xff
	.zero		1


	//   ....[139]....
        /*09b4*/ 	.word	0x00008b80
        /*09b8*/ 	.word	0x00000002
        /*09bc*/ 	.word	0x00000160
        /*09c0*/ 	.short	0x010a
        /*09c2*/ 	.byte	0xff
	.zero		1


	//   ....[140]....
        /*09c4*/ 	.word	0x00008be0
        /*09c8*/ 	.word	0x00000002
        /*09cc*/ 	.word	0x00000110
        /*09d0*/ 	.short	0x010a
        /*09d2*/ 	.byte	0xff
	.zero		1


	//   ....[141]....
        /*09d4*/ 	.word	0x00008c30
        /*09d8*/ 	.word	0x00000002
        /*09dc*/ 	.word	0x00000100
        /*09e0*/ 	.short	0x010a
        /*09e2*/ 	.byte	0xff
	.zero		1


	//   ....[142]....
        /*09e4*/ 	.word	0x00008c90
        /*09e8*/ 	.word	0x00000000
        /*09ec*/ 	.word	0x00000110
        /*09f0*/ 	.short	0x010a
        /*09f2*/ 	.byte	0xff
	.zero		1


	//   ....[143]....
        /*09f4*/ 	.word	0x00008cf0
        /*09f8*/ 	.word	0x00000000
        /*09fc*/ 	.word	0x00000008
        /*0a00*/ 	.short	0x010a
        /*0a02*/ 	.byte	0xff
	.zero		1


	//   ....[144]....
        /*0a04*/ 	.word	0x00008dd0
        /*0a08*/ 	.word	0x00000000
        /*0a0c*/ 	.word	0x00000008
        /*0a10*/ 	.short	0x010a
        /*0a12*/ 	.byte	0xff
	.zero		1


	//   ....[145]....
        /*0a14*/ 	.word	0x00008e20
        /*0a18*/ 	.word	0x00000000
        /*0a1c*/ 	.word	0x00000100
        /*0a20*/ 	.short	0x010a
        /*0a22*/ 	.byte	0xff
	.zero		1


	//   ....[146]....
        /*0a24*/ 	.word	0x00008e80
        /*0a28*/ 	.word	0x00000000
        /*0a2c*/ 	.word	0x00000140
        /*0a30*/ 	.short	0x010a
        /*0a32*/ 	.byte	0xff
	.zero		1


	//   ....[147]....
        /*0a34*/ 	.word	0x00008ee0
        /*0a38*/ 	.word	0x00000000
        /*0a3c*/ 	.word	0x00000000
        /*0a40*/ 	.short	0x010a
        /*0a42*/ 	.byte	0xff
	.zero		1


	//   ....[148]....
        /*0a44*/ 	.word	0x00008f40
        /*0a48*/ 	.word	0x00000000
        /*0a4c*/ 	.word	0x00000000
        /*0a50*/ 	.short	0x010a
        /*0a52*/ 	.byte	0xff
	.zero		1


	//   ....[149]....
        /*0a54*/ 	.word	0x00008fa0
        /*0a58*/ 	.word	0x00000000
        /*0a5c*/ 	.word	0x00000000
        /*0a60*/ 	.short	0x010a
        /*0a62*/ 	.byte	0xff
	.zero		1


	//   ....[150]....
        /*0a64*/ 	.word	0x00009000
        /*0a68*/ 	.word	0x00000000
        /*0a6c*/ 	.word	0x00000000
        /*0a70*/ 	.short	0x010a
        /*0a72*/ 	.byte	0xff
	.zero		1


	//   ....[151]....
        /*0a74*/ 	.word	0x00009060
        /*0a78*/ 	.word	0x00000000
        /*0a7c*/ 	.word	0x00000180
        /*0a80*/ 	.short	0x010a
        /*0a82*/ 	.byte	0xff
	.zero		1


	//   ....[152]....
        /*0a84*/ 	.word	0x000090b0
        /*0a88*/ 	.word	0x0000000c
        /*0a8c*/ 	.word	0x00000100
        /*0a90*/ 	.short	0x010a
        /*0a92*/ 	.byte	0xff
	.zero		1


	//   ....[153]....
        /*0a94*/ 	.word	0x00009110
        /*0a98*/ 	.word	0x00000000
        /*0a9c*/ 	.word	0x000000f8
        /*0aa0*/ 	.short	0x010a
        /*0aa2*/ 	.byte	0xff
	.zero		1


	//   ....[154]....
        /*0aa4*/ 	.word	0x00009170
        /*0aa8*/ 	.word	0x00000000
        /*0aac*/ 	.word	0x000000e0
        /*0ab0*/ 	.short	0x010a
        /*0ab2*/ 	.byte	0xff
	.zero		1


	//   ....[155]....
        /*0ab4*/ 	.word	0x000091d0
        /*0ab8*/ 	.word	0x00000000
        /*0abc*/ 	.word	0x000000e8
        /*0ac0*/ 	.short	0x010a
        /*0ac2*/ 	.byte	0xff
	.zero		1


	//   ....[156]....
        /*0ac4*/ 	.word	0x00009230
        /*0ac8*/ 	.word	0x00000000
        /*0acc*/ 	.word	0x000000e0
        /*0ad0*/ 	.short	0x010a
        /*0ad2*/ 	.byte	0xff
	.zero		1


	//   ....[157]....
        /*0ad4*/ 	.word	0x00009280
        /*0ad8*/ 	.word	0x00000003
        /*0adc*/ 	.word	0x00000100
        /*0ae0*/ 	.short	0x010a
        /*0ae2*/ 	.byte	0xff
	.zero		1


	//   ....[158]....
        /*0ae4*/ 	.word	0x000092d0
        /*0ae8*/ 	.word	0x00000003
        /*0aec*/ 	.word	0x000000d0
        /*0af0*/ 	.short	0x010a
        /*0af2*/ 	.byte	0xff
	.zero		1


	//   ....[159]....
        /*0af4*/ 	.word	0x00009320
        /*0af8*/ 	.word	0x0000005a
        /*0afc*/ 	.word	0x00000120
        /*0b00*/ 	.short	0x010a
        /*0b02*/ 	.byte	0xff
	.zero		1


	//   ....[160]....
        /*0b04*/ 	.word	0x00009370
        /*0b08*/ 	.word	0x0000006d
        /*0b0c*/ 	.word	0x000000d0
        /*0b10*/ 	.short	0x010a
        /*0b12*/ 	.byte	0xff
	.zero		1


	//----- nvinfo : EIATTR_NUM_MBARRIERS
	.align		4
.L_47:
        /*0b14*/ 	.byte	0x03, 0x38
        /*0b16*/ 	.short	0x0031


	//----- nvinfo : EIATTR_EXIT_INSTR_OFFSETS
	.align		4
        /*0b18*/ 	.byte	0x04, 0x1c
        /*0b1a*/ 	.short	(.L_49 - .L_48)


	//   ....[0]....
.L_48:
        /*0b1c*/ 	.word	0x00003120


	//   ....[1]....
        /*0b20*/ 	.word	0x00003610


	//   ....[2]....
        /*0b24*/ 	.word	0x00003670


	//   ....[3]....
        /*0b28*/ 	.word	0x000049f0


	//   ....[4]....
        /*0b2c*/ 	.word	0x000058d0


	//   ....[5]....
        /*0b30*/ 	.word	0x00005910


	//   ....[6]....
        /*0b34*/ 	.word	0x00008590


	//----- nvinfo : EIATTR_MAX_THREADS
	.align		4
.L_49:
        /*0b38*/ 	.byte	0x04, 0x05
        /*0b3a*/ 	.short	(.L_51 - .L_50)
.L_50:
        /*0b3c*/ 	.word	0x00000100
        /*0b40*/ 	.word	0x00000001
        /*0b44*/ 	.word	0x00000001


	//----- nvinfo : EIATTR_CRS_STACK_SIZE
	.align		4
.L_51:
        /*0b48*/ 	.byte	0x04, 0x1e
        /*0b4a*/ 	.short	(.L_53 - .L_52)
.L_52:
        /*0b4c*/ 	.word	0x00000000


	//----- nvinfo : EIATTR_CBANK_PARAM_SIZE
	.align		4
.L_53:
        /*0b50*/ 	.byte	0x03, 0x19
        /*0b52*/ 	.short	0x0800


	//----- nvinfo : EIATTR_PARAM_CBANK
	.align		4
        /*0b54*/ 	.byte	0x04, 0x0a
        /*0b56*/ 	.short	(.L_55 - .L_54)
	.align		4
.L_54:
        /*0b58*/ 	.word	index@(.nv.constant0._ZN7cutlass13device_kernelINS_4gemm6kernel13GemmUniversalIN4cute5tupleIJiiiiEEENS1_10collective13CollectiveMmaINS1_35MainloopSm100TmaUmmaWarpSpecializedILi13ELi2ELi4ENS5_IJNS4_1CILi2EEESB_NSA_ILi1EEEEEEEENS5_IJNSA_ILi128EEESF_SF_EEENS_12float_e5m2_tENS5_IJlSC_lEEESH_SI_NS4_8TiledMMAINS4_8MMA_AtomIJNS4_10MMA_TraitsINS4_25SM100_MMA_F8F6F4_2x1SM_SSEJSH_SH_fSF_SF_NS4_17integral_constantINS4_4UMMA5MajorELSP_0EEESQ_NSN_INSO_7ScaleInELSR_0EEESS_EEEEEENS4_6LayoutINS5_IJSC_SC_SC_EEENS5_IJNSA_ILi0EEESX_SX_EEEEENS5_IJNS4_10UnderscoreES10_S10_EEEEENS4_28SM100_TMA_2SM_LOAD_MULTICASTENS4_14ComposedLayoutINS4_7SwizzleILi3ELi4ELi3EEENS4_18smem_ptr_flag_bitsILi8EEENSV_INS5_IJNSA_ILi8EEESF_EEENS5_IJSF_SC_EEEEEEEvNS4_8identityENS4_18SM100_TMA_2SM_LOADES1D_vS1E_EENS_8epilogue10collective18CollectiveEpilogueINS1H_23Sm100TmaWarpSpecializedILi2ELi2ELi32ELb0ELb0EEEJNS5_IJNSA_ILi64EEESF_SF_EEENS5_IJNSV_IS1M_SC_EENSV_INS5_IJNSA_ILi32EEESB_EEENS5_IJSC_S1M_EEEEEEEESH_SI_SH_SI_NS1H_6fusion15FusionCallbacksIS1L_NS1U_17LinearCombinationISH_fSH_fLNS_15FloatRoundStyleE2EEES1N_S1T_JEEENS4_5SM1004TMEM4LOAD26SM100_TMEM_LOAD_32dp32b32xENS4_13SM90_TMA_LOADENS14_INS15_ILi1ELi4ELi3EEES18_NSV_INS5_IJS19_S1P_EEENS5_IJS1P_SC_EEEEEEENS4_39AutoVectorizingCopyWithAssumedAlignmentILi128EEENS4_14SM90_TMA_STOREES29_S2B_S2B_EEEvvEEEEvNT_6ParamsE)
        /*0b5c*/ 	.short	0x0380
        /*0b5e*/ 	.short	0x0800


	//----- nvinfo : EIATTR_SW_WAR
	.align		4
.L_55:
        /*0b60*/ 	.byte	0x04, 0x36
        /*0b62*/ 	.short	(.L_57 - .L_56)
.L_56:
        /*0b64*/ 	.word	0x00000008
.L_57:


//--------------------- .nv.callgraph             --------------------------
	.section	.nv.callgraph,"",@"SHT_CUDA_CALLGRAPH"
	.align	4
	.sectionentsize	8
	.align		4
        /*0000*/ 	.word	0x00000000
	.align		4
        /*0004*/ 	.word	0xffffffff
	.align		4
        /*0008*/ 	.word	index@(_ZN7cutlass13device_kernelINS_4gemm6kernel13GemmUniversalIN4cute5tupleIJiiiiEEENS1_10collective13CollectiveMmaINS1_35MainloopSm100TmaUmmaWarpSpecializedILi13ELi2ELi4ENS5_IJNS4_1CILi2EEESB_NSA_ILi1EEEEEEEENS5_IJNSA_ILi128EEESF_SF_EEENS_12float_e5m2_tENS5_IJlSC_lEEESH_SI_NS4_8TiledMMAINS4_8MMA_AtomIJNS4_10MMA_TraitsINS4_25SM100_MMA_F8F6F4_2x1SM_SSEJSH_SH_fSF_SF_NS4_17integral_constantINS4_4UMMA5MajorELSP_0EEESQ_NSN_INSO_7ScaleInELSR_0EEESS_EEEEEENS4_6LayoutINS5_IJSC_SC_SC_EEENS5_IJNSA_ILi0EEESX_SX_EEEEENS5_IJNS4_10UnderscoreES10_S10_EEEEENS4_28SM100_TMA_2SM_LOAD_MULTICASTENS4_14ComposedLayoutINS4_7SwizzleILi3ELi4ELi3EEENS4_18smem_ptr_flag_bitsILi8EEENSV_INS5_IJNSA_ILi8EEESF_EEENS5_IJSF_SC_EEEEEEEvNS4_8identityENS4_18SM100_TMA_2SM_LOADES1D_vS1E_EENS_8epilogue10collective18CollectiveEpilogueINS1H_23Sm100TmaWarpSpecializedILi2ELi2ELi32ELb0ELb0EEEJNS5_IJNSA_ILi64EEESF_SF_EEENS5_IJNSV_IS1M_SC_EENSV_INS5_IJNSA_ILi32EEESB_EEENS5_IJSC_S1M_EEEEEEEESH_SI_SH_SI_NS1H_6fusion15FusionCallbacksIS1L_NS1U_17LinearCombinationISH_fSH_fLNS_15FloatRoundStyleE2EEES1N_S1T_JEEENS4_5SM1004TMEM4LOAD26SM100_TMEM_LOAD_32dp32b32xENS4_13SM90_TMA_LOADENS14_INS15_ILi1ELi4ELi3EEES18_NSV_INS5_IJS19_S1P_EEENS5_IJS1P_SC_EEEEEEENS4_39AutoVectorizingCopyWithAssumedAlignmentILi128EEENS4_14SM90_TMA_STOREES29_S2B_S2B_EEEvvEEEEvNT_6ParamsE)
	.align		4
        /*000c*/ 	.word	index@(__assertfail)
	.align		4
        /*0010*/ 	.word	0x00000000
	.align		4
        /*0014*/ 	.word	0xfffffffe
	.align		4
        /*0018*/ 	.word	0x00000000
	.align		4
        /*001c*/ 	.word	0xfffffffd
	.align		4
        /*0020*/ 	.word	0x00000000
	.align		4
        /*0024*/ 	.word	0xfffffffc


//--------------------- .nv.constant4             --------------------------
	.section	.nv.constant4,"a",@progbits
	.align	8
	.align		8
.nv.constant4:
        /*0000*/ 	.dword	__assertfail
	.align		8
        /*0008*/ 	.dword	__unnamed_1
	.align		8
        /*0010*/ 	.dword	__unnamed_2
	.align		8
        /*0018*/ 	.dword	_ZN39_INTERNAL_da89070f_4_k_cu_4cc18d4f_98124cuda3std3__45__cpo5beginE
	.align		8
        /*0020*/ 	.dword	_ZN39_INTERNAL_da89070f_4_k_cu_4cc18d4f_98124cuda3std3__45__cpo3endE
	.align		8
        /*0028*/ 	.dword	_ZN39_INTERNAL_da89070f_4_k_cu_4cc18d4f_98124cuda3std3__45__cpo6cbeginE
	.align		8
        /*0030*/ 	.dword	_ZN39_INTERNAL_da89070f_4_k_cu_4cc18d4f_98124cuda3std3__45__cpo4cendE
	.align		8
        /*0038*/ 	.dword	_ZN39_INTERNAL_da89070f_4_k_cu_4cc18d4f_98124cuda3std3__441_GLOBAL__N__da89070f_4_k_cu_4cc18d4f_98126ignoreE
	.align		8
        /*0040*/ 	.dword	_ZN39_INTERNAL_da89070f_4_k_cu_4cc18d4f_98124cuda3std3__419piecewise_constructE
	.align		8
        /*0048*/ 	.dword	_ZN39_INTERNAL_da89070f_4_k_cu_4cc18d4f_98124cuda3std3__48in_placeE
	.align		8
        /*0050*/ 	.dword	_ZN39_INTERNAL_da89070f_4_k_cu_4cc18d4f_98124cuda3std6ranges3__45__cpo4swapE
	.align		8
        /*0058*/ 	.dword	_ZN39_INTERNAL_da89070f_4_k_cu_4cc18d4f_98124cuda3std6ranges3__45__cpo9iter_moveE
	.align		8
        /*0060*/ 	.dword	_ZN39_INTERNAL_da89070f_4_k_cu_4cc18d4f_98124cute7productE
	.align		8
        /*0068*/ 	.dword	_ZN39_INTERNAL_da89070f_4_k_cu_4cc18d4f_98124cute1_E
	.align		8
        /*0070*/ 	.dword	$str$25
	.align		8
        /*0078*/ 	.dword	$str$26
	.align		8
        /*0080*/ 	.dword	$str$27
	.align		8
        /*0088*/ 	.dword	$str$28


//--------------------- .text._ZN7cutlass13device_kernelINS_4gemm6kernel13GemmUniversalIN4cute5tupleIJiiiiEEENS1_10collective13CollectiveMmaINS1_35MainloopSm100TmaUmmaWarpSpecializedILi13ELi2ELi4ENS5_IJNS4_1CILi2EEESB_NSA_ILi1EEEEEEEENS5_IJNSA_ILi128EEESF_SF_EEENS_12float_e5m2_tENS5_IJlSC_lEEESH_SI_NS4_8TiledMMAINS4_8MMA_AtomIJNS4_10MMA_TraitsINS4_25SM100_MMA_F8F6F4_2x1SM_SSEJSH_SH_fSF_SF_NS4_17integral_constantINS4_4UMMA5MajorELSP_0EEESQ_NSN_INSO_7ScaleInELSR_0EEESS_EEEEEENS4_6LayoutINS5_IJSC_SC_SC_EEENS5_IJNSA_ILi0EEESX_SX_EEEEENS5_IJNS4_10UnderscoreES10_S10_EEEEENS4_28SM100_TMA_2SM_LOAD_MULTICASTENS4_14ComposedLayoutINS4_7SwizzleILi3ELi4ELi3EEENS4_18smem_ptr_flag_bitsILi8EEENSV_INS5_IJNSA_ILi8EEESF_EEENS5_IJSF_SC_EEEEEEEvNS4_8identityENS4_18SM100_TMA_2SM_LOADES1D_vS1E_EENS_8epilogue10collective18CollectiveEpilogueINS1H_23Sm100TmaWarpSpecializedILi2ELi2ELi32ELb0ELb0EEEJNS5_IJNSA_ILi64EEESF_SF_EEENS5_IJNSV_IS1M_SC_EENSV_INS5_IJNSA_ILi32EEESB_EEENS5_IJSC_S1M_EEEEEEEESH_SI_SH_SI_NS1H_6fusion15FusionCallbacksIS1L_NS1U_17LinearCombinationISH_fSH_fLNS_15FloatRoundStyleE2EEES1N_S1T_JEEENS4_5SM1004TMEM4LOAD26SM100_TMEM_LOAD_32dp32b32xENS4_13SM90_TMA_LOADENS14_INS15_ILi1ELi4ELi3EEES18_NSV_INS5_IJS19_S1P_EEENS5_IJS1P_SC_EEEEEEENS4_39AutoVectorizingCopyWithAssumedAlignmentILi128EEENS4_14SM90_TMA_STOREES29_S2B_S2B_EEEvvEEEEvNT_6ParamsE --------------------------
	.section	.text._ZN7cutlass13device_kernelINS_4gemm6kernel13GemmUniversalIN4cute5tupleIJiiiiEEENS1_10collective13CollectiveMmaINS1_35MainloopSm100TmaUmmaWarpSpecializedILi13ELi2ELi4ENS5_IJNS4_1CILi2EEESB_NSA_ILi1EEEEEEEENS5_IJNSA_ILi128EEESF_SF_EEENS_12float_e5m2_tENS5_IJlSC_lEEESH_SI_NS4_8TiledMMAINS4_8MMA_AtomIJNS4_10MMA_TraitsINS4_25SM100_MMA_F8F6F4_2x1SM_SSEJSH_SH_fSF_SF_NS4_17integral_constantINS4_4UMMA5MajorELSP_0EEESQ_NSN_INSO_7ScaleInELSR_0EEESS_EEEEEENS4_6LayoutINS5_IJSC_SC_SC_EEENS5_IJNSA_ILi0EEESX_SX_EEEEENS5_IJNS4_10UnderscoreES10_S10_EEEEENS4_28SM100_TMA_2SM_LOAD_MULTICASTENS4_14ComposedLayoutINS4_7SwizzleILi3ELi4ELi3EEENS4_18smem_ptr_flag_bitsILi8EEENSV_INS5_IJNSA_ILi8EEESF_EEENS5_IJSF_SC_EEEEEEEvNS4_8identityENS4_18SM100_TMA_2SM_LOADES1D_vS1E_EENS_8epilogue10collective18CollectiveEpilogueINS1H_23Sm100TmaWarpSpecializedILi2ELi2ELi32ELb0ELb0EEEJNS5_IJNSA_ILi64EEESF_SF_EEENS5_IJNSV_IS1M_SC_EENSV_INS5_IJNSA_ILi32EEESB_EEENS5_IJSC_S1M_EEEEEEEESH_SI_SH_SI_NS1H_6fusion15FusionCallbacksIS1L_NS1U_17LinearCombinationISH_fSH_fLNS_15FloatRoundStyleE2EEES1N_S1T_JEEENS4_5SM1004TMEM4LOAD26SM100_TMEM_LOAD_32dp32b32xENS4_13SM90_TMA_LOADENS14_INS15_ILi1ELi4ELi3EEES18_NSV_INS5_IJS19_S1P_EEENS5_IJS1P_SC_EEEEEEENS4_39AutoVectorizingCopyWithAssumedAlignmentILi128EEENS4_14SM90_TMA_STOREES29_S2B_S2B_EEEvvEEEEvNT_6ParamsE,"ax",@progbits
	.align	128
.text._ZN7cutlass13device_kernelINS_4gemm6kernel13GemmUniversalIN4cute5tupleIJiiiiEEENS1_10collective13CollectiveMmaINS1_35MainloopSm100TmaUmmaWarpSpecializedILi13ELi2ELi4ENS5_IJNS4_1CILi2EEESB_NSA_ILi1EEEEEEEENS5_IJNSA_ILi128EEESF_SF_EEENS_12float_e5m2_tENS5_IJlSC_lEEESH_SI_NS4_8TiledMMAINS4_8MMA_AtomIJNS4_10MMA_TraitsINS4_25SM100_MMA_F8F6F4_2x1SM_SSEJSH_SH_fSF_SF_NS4_17integral_constantINS4_4UMMA5MajorELSP_0EEESQ_NSN_INSO_7ScaleInELSR_0EEESS_EEEEEENS4_6LayoutINS5_IJSC_SC_SC_EEENS5_IJNSA_ILi0EEESX_SX_EEEEENS5_IJNS4_10UnderscoreES10_S10_EEEEENS4_28SM100_TMA_2SM_LOAD_MULTICASTENS4_14ComposedLayoutINS4_7SwizzleILi3ELi4ELi3EEENS4_18smem_ptr_flag_bitsILi8EEENSV_INS5_IJNSA_ILi8EEESF_EEENS5_IJSF_SC_EEEEEEEvNS4_8identityENS4_18SM100_TMA_2SM_LOADES1D_vS1E_EENS_8epilogue10collective18CollectiveEpilogueINS1H_23Sm100TmaWarpSpecializedILi2ELi2ELi32ELb0ELb0EEEJNS5_IJNSA_ILi64EEESF_SF_EEENS5_IJNSV_IS1M_SC_EENSV_INS5_IJNSA_ILi32EEESB_EEENS5_IJSC_S1M_EEEEEEEESH_SI_SH_SI_NS1H_6fusion15FusionCallbacksIS1L_NS1U_17LinearCombinationISH_fSH_fLNS_15FloatRoundStyleE2EEES1N_S1T_JEEENS4_5SM1004TMEM4LOAD26SM100_TMEM_LOAD_32dp32b32xENS4_13SM90_TMA_LOADENS14_INS15_ILi1ELi4ELi3EEES18_NSV_INS5_IJS19_S1P_EEENS5_IJS1P_SC_EEEEEEENS4_39AutoVectorizingCopyWithAssumedAlignmentILi128EEENS4_14SM90_TMA_STOREES29_S2B_S2B_EEEvvEEEEvNT_6ParamsE:
        .type           _ZN7cutlass13device_kernelINS_4gemm6kernel13GemmUniversalIN4cute5tupleIJiiiiEEENS1_10collective13CollectiveMmaINS1_35MainloopSm100TmaUmmaWarpSpecializedILi13ELi2ELi4ENS5_IJNS4_1CILi2EEESB_NSA_ILi1EEEEEEEENS5_IJNSA_ILi128EEESF_SF_EEENS_12float_e5m2_tENS5_IJlSC_lEEESH_SI_NS4_8TiledMMAINS4_8MMA_AtomIJNS4_10MMA_TraitsINS4_25SM100_MMA_F8F6F4_2x1SM_SSEJSH_SH_fSF_SF_NS4_17integral_constantINS4_4UMMA5MajorELSP_0EEESQ_NSN_INSO_7ScaleInELSR_0EEESS_EEEEEENS4_6LayoutINS5_IJSC_SC_SC_EEENS5_IJNSA_ILi0EEESX_SX_EEEEENS5_IJNS4_10UnderscoreES10_S10_EEEEENS4_28SM100_TMA_2SM_LOAD_MULTICASTENS4_14ComposedLayoutINS4_7SwizzleILi3ELi4ELi3EEENS4_18smem_ptr_flag_bitsILi8EEENSV_INS5_IJNSA_ILi8EEESF_EEENS5_IJSF_SC_EEEEEEEvNS4_8identityENS4_18SM100_TMA_2SM_LOADES1D_vS1E_EENS_8epilogue10collective18CollectiveEpilogueINS1H_23Sm100TmaWarpSpecializedILi2ELi2ELi32ELb0ELb0EEEJNS5_IJNSA_ILi64EEESF_SF_EEENS5_IJNSV_IS1M_SC_EENSV_INS5_IJNSA_ILi32EEESB_EEENS5_IJSC_S1M_EEEEEEEESH_SI_SH_SI_NS1H_6fusion15FusionCallbacksIS1L_NS1U_17LinearCombinationISH_fSH_fLNS_15FloatRoundStyleE2EEES1N_S1T_JEEENS4_5SM1004TMEM4LOAD26SM100_TMEM_LOAD_32dp32b32xENS4_13SM90_TMA_LOADENS14_INS15_ILi1ELi4ELi3EEES18_NSV_INS5_IJS19_S1P_EEENS5_IJS1P_SC_EEEEEEENS4_39AutoVectorizingCopyWithAssumedAlignmentILi128EEENS4_14SM90_TMA_STOREES29_S2B_S2B_EEEvvEEEEvNT_6ParamsE,@function
        .size           _ZN7cutlass13device_kernelINS_4gemm6kernel13GemmUniversalIN4cute5tupleIJiiiiEEENS1_10collective13CollectiveMmaINS1_35MainloopSm100TmaUmmaWarpSpecializedILi13ELi2ELi4ENS5_IJNS4_1CILi2EEESB_NSA_ILi1EEEEEEEENS5_IJNSA_ILi128EEESF_SF_EEENS_12float_e5m2_tENS5_IJlSC_lEEESH_SI_NS4_8TiledMMAINS4_8MMA_AtomIJNS4_10MMA_TraitsINS4_25SM100_MMA_F8F6F4_2x1SM_SSEJSH_SH_fSF_SF_NS4_17integral_constantINS4_4UMMA5MajorELSP_0EEESQ_NSN_INSO_7ScaleInELSR_0EEESS_EEEEEENS4_6LayoutINS5_IJSC_SC_SC_EEENS5_IJNSA_ILi0EEESX_SX_EEEEENS5_IJNS4_10UnderscoreES10_S10_EEEEENS4_28SM100_TMA_2SM_LOAD_MULTICASTENS4_14ComposedLayoutINS4_7SwizzleILi3ELi4ELi3EEENS4_18smem_ptr_flag_bitsILi8EEENSV_INS5_IJNSA_ILi8EEESF_EEENS5_IJSF_SC_EEEEEEEvNS4_8identityENS4_18SM100_TMA_2SM_LOADES1D_vS1E_EENS_8epilogue10collective18CollectiveEpilogueINS1H_23Sm100TmaWarpSpecializedILi2ELi2ELi32ELb0ELb0EEEJNS5_IJNSA_ILi64EEESF_SF_EEENS5_IJNSV_IS1M_SC_EENSV_INS5_IJNSA_ILi32EEESB_EEENS5_IJSC_S1M_EEEEEEEESH_SI_SH_SI_NS1H_6fusion15FusionCallbacksIS1L_NS1U_17LinearCombinationISH_fSH_fLNS_15FloatRoundStyleE2EEES1N_S1T_JEEENS4_5SM1004TMEM4LOAD26SM100_TMEM_LOAD_32dp32b32xENS4_13SM90_TMA_LOADENS14_INS15_ILi1ELi4ELi3EEES18_NSV_INS5_IJS19_S1P_EEENS5_IJS1P_SC_EEEEEEENS4_39AutoVectorizingCopyWithAssumedAlignmentILi128EEENS4_14SM90_TMA_STOREES29_S2B_S2B_EEEvvEEEEvNT_6ParamsE,(.L_x_191 - _ZN7cutlass13device_kernelINS_4gemm6kernel13GemmUniversalIN4cute5tupleIJiiiiEEENS1_10collective13CollectiveMmaINS1_35MainloopSm100TmaUmmaWarpSpecializedILi13ELi2ELi4ENS5_IJNS4_1CILi2EEESB_NSA_ILi1EEEEEEEENS5_IJNSA_ILi128EEESF_SF_EEENS_12float_e5m2_tENS5_IJlSC_lEEESH_SI_NS4_8TiledMMAINS4_8MMA_AtomIJNS4_10MMA_TraitsINS4_25SM100_MMA_F8F6F4_2x1SM_SSEJSH_SH_fSF_SF_NS4_17integral_constantINS4_4UMMA5MajorELSP_0EEESQ_NSN_INSO_7ScaleInELSR_0EEESS_EEEEEENS4_6LayoutINS5_IJSC_SC_SC_EEENS5_IJNSA_ILi0EEESX_SX_EEEEENS5_IJNS4_10UnderscoreES10_S10_EEEEENS4_28SM100_TMA_2SM_LOAD_MULTICASTENS4_14ComposedLayoutINS4_7SwizzleILi3ELi4ELi3EEENS4_18smem_ptr_flag_bitsILi8EEENSV_INS5_IJNSA_ILi8EEESF_EEENS5_IJSF_SC_EEEEEEEvNS4_8identityENS4_18SM100_TMA_2SM_LOADES1D_vS1E_EENS_8epilogue10collective18CollectiveEpilogueINS1H_23Sm100TmaWarpSpecializedILi2ELi2ELi32ELb0ELb0EEEJNS5_IJNSA_ILi64EEESF_SF_EEENS5_IJNSV_IS1M_SC_EENSV_INS5_IJNSA_ILi32EEESB_EEENS5_IJSC_S1M_EEEEEEEESH_SI_SH_SI_NS1H_6fusion15FusionCallbacksIS1L_NS1U_17LinearCombinationISH_fSH_fLNS_15FloatRoundStyleE2EEES1N_S1T_JEEENS4_5SM1004TMEM4LOAD26SM100_TMEM_LOAD_32dp32b32xENS4_13SM90_TMA_LOADENS14_INS15_ILi1ELi4ELi3EEES18_NSV_INS5_IJS19_S1P_EEENS5_IJS1P_SC_EEEEEEENS4_39AutoVectorizingCopyWithAssumedAlignmentILi128EEENS4_14SM90_TMA_STOREES29_S2B_S2B_EEEvvEEEEvNT_6ParamsE)
        .other          _ZN7cutlass13device_kernelINS_4gemm6kernel13GemmUniversalIN4cute5tupleIJiiiiEEENS1_10collective13CollectiveMmaINS1_35MainloopSm100TmaUmmaWarpSpecializedILi13ELi2ELi4ENS5_IJNS4_1CILi2EEESB_NSA_ILi1EEEEEEEENS5_IJNSA_ILi128EEESF_SF_EEENS_12float_e5m2_tENS5_IJlSC_lEEESH_SI_NS4_8TiledMMAINS4_8MMA_AtomIJNS4_10MMA_TraitsINS4_25SM100_MMA_F8F6F4_2x1SM_SSEJSH_SH_fSF_SF_NS4_17integral_constantINS4_4UMMA5MajorELSP_0EEESQ_NSN_INSO_7ScaleInELSR_0EEESS_EEEEEENS4_6LayoutINS5_IJSC_SC_SC_EEENS5_IJNSA_ILi0EEESX_SX_EEEEENS5_IJNS4_10UnderscoreES10_S10_EEEEENS4_28SM100_TMA_2SM_LOAD_MULTICASTENS4_14ComposedLayoutINS4_7SwizzleILi3ELi4ELi3EEENS4_18smem_ptr_flag_bitsILi8EEENSV_INS5_IJNSA_ILi8EEESF_EEENS5_IJSF_SC_EEEEEEEvNS4_8identityENS4_18SM100_TMA_2SM_LOADES1D_vS1E_EENS_8epilogue10collective18CollectiveEpilogueINS1H_23Sm100TmaWarpSpecializedILi2ELi2ELi32ELb0ELb0EEEJNS5_IJNSA_ILi64EEESF_SF_EEENS5_IJNSV_IS1M_SC_EENSV_INS5_IJNSA_ILi32EEESB_EEENS5_IJSC_S1M_EEEEEEEESH_SI_SH_SI_NS1H_6fusion15FusionCallbacksIS1L_NS1U_17LinearCombinationISH_fSH_fLNS_15FloatRoundStyleE2EEES1N_S1T_JEEENS4_5SM1004TMEM4LOAD26SM100_TMEM_LOAD_32dp32b32xENS4_13SM90_TMA_LOADENS14_INS15_ILi1ELi4ELi3EEES18_NSV_INS5_IJS19_S1P_EEENS5_IJS1P_SC_EEEEEEENS4_39AutoVectorizingCopyWithAssumedAlignmentILi128EEENS4_14SM90_TMA_STOREES29_S2B_S2B_EEEvvEEEEvNT_6ParamsE,@"STO_CUDA_ENTRY STV_DEFAULT"
_ZN7cutlass13device_kernelINS_4gemm6kernel13GemmUniversalIN4cute5tupleIJiiiiEEENS1_10collective13CollectiveMmaINS1_35MainloopSm100TmaUmmaWarpSpecializedILi13ELi2ELi4ENS5_IJNS4_1CILi2EEESB_NSA_ILi1EEEEEEEENS5_IJNSA_ILi128EEESF_SF_EEENS_12float_e5m2_tENS5_IJlSC_lEEESH_SI_NS4_8TiledMMAINS4_8MMA_AtomIJNS4_10MMA_TraitsINS4_25SM100_MMA_F8F6F4_2x1SM_SSEJSH_SH_fSF_SF_NS4_17integral_constantINS4_4UMMA5MajorELSP_0EEESQ_NSN_INSO_7ScaleInELSR_0EEESS_EEEEEENS4_6LayoutINS5_IJSC_SC_SC_EEENS5_IJNSA_ILi0EEESX_SX_EEEEENS5_IJNS4_10UnderscoreES10_S10_EEEEENS4_28SM100_TMA_2SM_LOAD_MULTICASTENS4_14ComposedLayoutINS4_7SwizzleILi3ELi4ELi3EEENS4_18smem_ptr_flag_bitsILi8EEENSV_INS5_IJNSA_ILi8EEESF_EEENS5_IJSF_SC_EEEEEEEvNS4_8identityENS4_18SM100_TMA_2SM_LOADES1D_vS1E_EENS_8epilogue10collective18CollectiveEpilogueINS1H_23Sm100TmaWarpSpecializedILi2ELi2ELi32ELb0ELb0EEEJNS5_IJNSA_ILi64EEESF_SF_EEENS5_IJNSV_IS1M_SC_EENSV_INS5_IJNSA_ILi32EEESB_EEENS5_IJSC_S1M_EEEEEEEESH_SI_SH_SI_NS1H_6fusion15FusionCallbacksIS1L_NS1U_17LinearCombinationISH_fSH_fLNS_15FloatRoundStyleE2EEES1N_S1T_JEEENS4_5SM1004TMEM4LOAD26SM100_TMEM_LOAD_32dp32b32xENS4_13SM90_TMA_LOADENS14_INS15_ILi1ELi4ELi3EEES18_NSV_INS5_IJS19_S1P_EEENS5_IJS1P_SC_EEEEEEENS4_39AutoVectorizingCopyWithAssumedAlignmentILi128EEENS4_14SM90_TMA_STOREES29_S2B_S2B_EEEvvEEEEvNT_6ParamsE:
[----:B------:R-:W1:Y:S01]  /*0000*/  LDC R1, c[0x0][0x37c] ;  /* 0x0000df00ff017b82 */ /* 0x000e620000000800 */
[----:B------:R-:W2:Y:S01]  /*0010*/  S2R R97, SR_TID.X ;  /* 0x0000000000617919 */ /* 0x000ea20000002100 */
[----:B------:R-:W3:Y:S06]  /*0020*/  LDCU.64 UR8, c[0x0][0x890] ;  /* 0x00011200ff0877ac */ /* 0x000eec0008000a00 */
[----:B------:R-:W4:Y:S01]  /*0030*/  S2UR UR46, SR_CgaCtaId ;  /* 0x00000000002e79c3 */ /* 0x000f220000008800 */
[----:B------:R-:W-:Y:S02]  /*0040*/  PRMT R86, RZ, 0x7610, R86 ;  /* 0x00007610ff567816 */ /* 0x000fe40000000056 */
[----:B------:R-:W-:Y:S01]  /*0050*/  ELECT P1, URZ, PT ;  /* 0x0000000000ff782f */ /* 0x000fe20003820000 */
[----:B---3--:R-:W-:-:S04]  /*0060*/  UISETP.NE.U32.AND UP0, UPT, UR8, URZ, UPT ;  /* 0x000000ff0800728c */ /* 0x008fc8000bf05070 */
[----:B------:R-:W-:Y:S02]  /*0070*/  UISETP.NE.AND.EX UP0, UPT, UR9, URZ, UPT, UP0 ;  /* 0x000000ff0900728c */ /* 0x000fe4000bf05300 */
[----:B----4-:R-:W-:Y:S02]  /*0080*/  ULOP3.LUT UR47, UR46, 0x1, URZ, 0xc0, !UPT ;  /* 0x000000012e2f7892 */ /* 0x010fe4000f8ec0ff */
[----:B------:R-:W-:Y:S01]  /*0090*/  ULOP3.LUT UR48, UR46, 0x1, URZ, 0x3c, !UPT ;  /* 0x000000012e307892 */ /* 0x000fe2000f8e3cff */
[----:B--2---:R-:W-:-:S05]  /*00a0*/  SHF.R.U32.HI R87, RZ, 0x5, R97 ;  /* 0x00000005ff577819 */ /* 0x004fca0000011661 */
[----:B------:R-:W2:Y:S02]  /*00b0*/  SHFL.IDX PT, R0, R87, RZ, 0x1f ;  /* 0x00001fff57007589 */ /* 0x000ea400000e0000 */
[----:B--2---:R-:W-:Y:S01]  /*00c0*/  R2UR UR25, R0 ;  /* 0x00000000001972ca */ /* 0x004fe200000e0000 */
[----:B-1----:R-:W-:-:S14]  /*00d0*/  BRA.U UP0, `(.L_x_0) ;  /* 0x0000000100307547 */ /* 0x002fdc000b800000 */
[----:B------:R-:W1:Y:S02]  /*00e0*/  LDCU.64 UR4, c[0x0][0x888] ;  /* 0x00011100ff0477ac */ /* 0x000e640008000a00 */
[----:B-1----:R-:W-:-:S04]  /*00f0*/  UISETP.NE.U32.AND UP0, UPT, UR4, URZ, UPT ;  /* 0x000000ff0400728c */ /* 0x002fc8000bf05070 */
[----:B------:R-:W-:-:S09]  /*0100*/  UISETP.NE.AND.EX UP0, UPT, UR5, URZ, UPT, UP0 ;  /* 0x000000ff0500728c */ /* 0x000fd2000bf05300 */
[----:B------:R-:W-:Y:S05]  /*0110*/  BRA.U !UP0, `(.L_x_1) ;  /* 0x0000000108147547 */ /* 0x000fea000b800000 */
[----:B------:R-:W1:Y:S01]  /*0120*/  LDC.64 R2, c[0x0][0x888] ;  /* 0x00022200ff027b82 */ /* 0x000e620000000a00 */
[----:B------:R-:W1:Y:S02]  /*0130*/  LDCU.64 UR4, c[0x0][0x358] ;  /* 0x00006b00ff0477ac */ /* 0x000e640008000a00 */
[----:B-1----:R1:W5:Y:S01]  /*0140*/  LDG.E R41, desc[UR4][R2.64] ;  /* 0x0000000402297981 */ /* 0x002362000c1e1900 */
[----:B------:R-:W-:Y:S01]  /*0150*/  HFMA2 R86, -RZ, RZ, 0, 5.9604644775390625e-08 ;  /* 0x00000001ff567431 */ /* 0x000fe200000001ff */
[----:B------:R-:W-:Y:S05]  /*0160*/  BRA `(.L_x_0) ;  /* 0x00000000000c7947 */ /* 0x000fea0003800000 */
.L_x_1:
[----:B------:R-:W1:Y:S01]  /*0170*/  LDCU UR4, c[0x0][0x880] ;  /* 0x00011000ff0477ac */ /* 0x000e620008000800 */
[----:B------:R-:W-:Y:S01]  /*0180*/  HFMA2 R86, -RZ, RZ, 0, 5.9604644775390625e-08 ;  /* 0x00000001ff567431 */ /* 0x000fe200000001ff */
[----:B-1----:R-:W-:-:S07]  /*0190*/  MOV R41, UR4 ;  /* 0x0000000400297c02 */ /* 0x002fce0008000f00 */
.L_x_0:
[----:B------:R-:W2:Y:S02]  /*01a0*/  LDCU.64 UR4, c[0x0][0x8b0] ;  /* 0x00011600ff0477ac */ /* 0x000ea40008000a00 */
[----:B--2---:R-:W-:-:S04]  /*01b0*/  UISETP.NE.U32.AND UP0, UPT, UR4, URZ, UPT ;  /* 0x000000ff0400728c */ /* 0x004fc8000bf05070 */
[----:B------:R-:W-:-:S09]  /*01c0*/  UISETP.NE.AND.EX UP0, UPT, UR5, URZ, UPT, UP0 ;  /* 0x000000ff0500728c */ /* 0x000fd2000bf05300 */
[----:B------:R-:W-:Y:S05]  /*01d0*/  BRA.U UP0, `(.L_x_2) ;  /* 0x0000000100287547 */ /* 0x000fea000b800000 */
[----:B------:R-:W2:Y:S02]  /*01e0*/  LDCU.64 UR4, c[0x0][0x8a8] ;  /* 0x00011500ff0477ac */ /* 0x000ea40008000a00 */
[----:B--2---:R-:W-:-:S04]  /*01f0*/  UISETP.NE.U32.AND UP0, UPT, UR4, URZ, UPT ;  /* 0x000000ff0400728c */ /* 0x004fc8000bf05070 */
[----:B------:R-:W-:-:S09]  /*0200*/  UISETP.NE.AND.EX UP0, UPT, UR5, URZ, UPT, UP0 ;  /* 0x000000ff0500728c */ /* 0x000fd2000bf05300 */
[----:B------:R-:W-:Y:S05]  /*0210*/  BRA.U !UP0, `(.L_x_3) ;  /* 0x0000000108107547 */ /* 0x000fea000b800000 */
[----:B------:R-:W2:Y:S01]  /*0220*/  LDC.64 R38, c[0x0][0x8a8] ;  /* 0x00022a00ff267b82 */ /* 0x000ea20000000a00 */
[----:B------:R-:W2:Y:S02]  /*0230*/  LDCU.64 UR4, c[0x0][0x358] ;  /* 0x00006b00ff0477ac */ /* 0x000ea40008000a00 */
[----:B--2---:R2:W5:Y:S01]  /*0240*/  LDG.E R38, desc[UR4][R38.64] ;  /* 0x0000000426267981 */ /* 0x004562000c1e1900 */
[----:B------:R-:W-:Y:S05]  /*0250*/  BRA `(.L_x_2) ;  /* 0x0000000000087947 */ /* 0x000fea0003800000 */
.L_x_3:
[----:B------:R-:W2:Y:S02]  /*0260*/  LDCU UR4, c[0x0][0x8a0] ;  /* 0x00011400ff0477ac */ /* 0x000ea40008000800 */
[----:B--2---:R-:W-:Y:S02]  /*0270*/  MOV R38, UR4 ;  /* 0x0000000400267c02 */ /* 0x004fe40008000f00 */
.L_x_2:
[----:B------:R-:W-:Y:S01]  /*0280*/  IMAD.U32 R0, RZ, RZ, UR25 ;  /* 0x00000019ff007e24 */ /* 0x000fe2000f8e00ff */
[----:B------:R-:W-:Y:S04]  /*0290*/  BSSY.RECONVERGENT B0, `(.L_x_4) ;  /* 0x000000c000007945 */ /* 0x000fe80003800200 */
[C---:B------:R-:W-:Y:S02]  /*02a0*/  ISETP.NE.OR P2, PT, R0.reuse, 0x1, !P1 ;  /* 0x000000010000780c */ /* 0x040fe40004f45670 */
[----:B------:R-:W-:-:S11]  /*02b0*/  ISETP.NE.OR P0, PT, R0, 0x3, !P1 ;  /* 0x000000030000780c */ /* 0x000fd60004f05670 */
[----:B------:R-:W-:Y:S05]  /*02c0*/  @P2 BRA `(.L_x_5) ;  /* 0x0000000000202947 */ /* 0x000fea0003800000 */
[----:B------:R-:W3:Y:S02]  /*02d0*/  LDCU.64 UR4, c[0x0][0x348] ;  /* 0x00006900ff0477ac */ /* 0x000ee40008000a00 */
[----:B---3--:R-:W-:Y:S02]  /*02e0*/  UIADD3 UR6, UP1, UPT, UR4, 0x80, URZ ;  /* 0x0000008004067890 */ /* 0x008fe4000ff3e0ff */
[----:B------:R-:W-:Y:S02]  /*02f0*/  UIADD3 UR4, UP0, UPT, UR4, 0x180, URZ ;  /* 0x0000018004047890 */ /* 0x000fe4000ff1e0ff */
[----:B------:R-:W-:Y:S02]  /*0300*/  UIADD3.X UR7, UPT, UPT, URZ, UR5, URZ, UP1, !UPT ;  /* 0x00000005ff077290 */ /* 0x000fe40008ffe4ff */
[----:B------:R-:W-:-:S07]  /*0310*/  UIADD3.X UR5, UPT, UPT, URZ, UR5, URZ, UP0, !UPT ;  /* 0x00000005ff057290 */ /* 0x000fce00087fe4ff */
[----:B------:R3:W-:Y:S02]  /*0320*/  UTMACCTL.PF [UR6] ;  /* 0x00000000060079b9 */ /* 0x0007e40008040000 */
[----:B------:R3:W-:Y:S02]  /*0330*/  UTMACCTL.PF [UR4] ;  /* 0x00000000040079b9 */ /* 0x0007e40008040000 */
[----:B---3--:R-:W-:Y:S01]  /*0340*/  NOP ;  /* 0x0000000000007918 */ /* 0x008fe20000000000 */
.L_x_5:
[----:B------:R-:W-:Y:S05]  /*0350*/  BSYNC.RECONVERGENT B0 ;  /* 0x0000000000007941 */ /* 0x000fea0003800200 */
.L_x_4:
[----:B------:R-:W-:Y:S04]  /*0360*/  BSSY.RECONVERGENT B0, `(.L_x_6) ;  /* 0x000000a000007945 */ /* 0x000fe80003800200 */
        /* <DEDUP_REMOVED lines=9> */
.L_x_7:
[----:B------:R-:W-:Y:S05]  /*0400*/  BSYNC.RECONVERGENT B0 ;  /* 0x0000000000007941 */ /* 0x000fea0003800200 */
.L_x_6:
[----:B------:R-:W3:Y:S01]  /*0410*/  LDCU.64 UR4, c[0x0][0x888] ;  /* 0x00011100ff0477ac */ /* 0x000ee20008000a00 */
[----:B------:R-:W-:Y:S02]  /*0420*/  UISETP.EQ.U32.AND UP1, UPT, UR8, URZ, UPT ;  /* 0x000000ff0800728c */ /* 0x000fe4000bf22070 */
[----:B------:R-:W-:Y:S02]  /*0430*/  UPLOP3.LUT UP3, UPT, UPT, UPT, UPT, 0x80, 0x8 ;  /* 0x000000000008789c */ /* 0x000fe40003f6f070 */
[----:B---3--:R-:W-:-:S04]  /*0440*/  UISETP.NE.U32.AND UP0, UPT, UR4, URZ, UPT ;  /* 0x000000ff0400728c */ /* 0x008fc8000bf05070 */
[----:B------:R-:W-:-:S04]  /*0450*/  UISETP.NE.AND.EX UP0, UPT, UR5, URZ, UPT, UP0 ;  /* 0x000000ff0500728c */ /* 0x000fc8000bf05300 */
[----:B------:R-:W-:-:S04]  /*0460*/  UISETP.EQ.OR.EX UP2, UPT, UR9, URZ, !UP0, UP1 ;  /* 0x000000ff0900728c */ /* 0x000fc8000c742710 */
[----:B------:R-:W-:-:S06]  /*0470*/  UP2UR UR4, UPR, URZ, 0x4 ;  /* 0x00000004ff047883 */ /* 0x000fcc0008000000 */
[----:B------:R-:W-:Y:S01]  /*0480*/  MOV R89, UR4 ;  /* 0x0000000400597c02 */ /* 0x000fe20008000f00 */
[----:B------:R-:W-:Y:S06]  /*0490*/  BRA.U !UP2, `(.L_x_8) ;  /* 0x000000010a207547 */ /* 0x000fec000b800000 */
[----:B------:R-:W-:Y:S01]  /*04a0*/  UISETP.NE.U32.AND UP1, UPT, UR8, URZ, UPT ;  /* 0x000000ff0800728c */ /* 0x000fe2000bf25070 */
[----:B-----5:R-:W-:Y:S01]  /*04b0*/  FSETP.NEU.AND P0, PT, R41, RZ, PT ;  /* 0x000000ff2900720b */ /* 0x020fe20003f0d000 */
[----:B------:R-:W-:Y:S02]  /*04c0*/  USEL UR4, URZ, 0xffffffff, UP0 ;  /* 0xffffffffff047887 */ /* 0x000fe40008000000 */
[----:B------:R-:W-:-:S10]  /*04d0*/  UISETP.NE.AND.EX UP1, UPT, UR9, URZ, UPT, UP1 ;  /* 0x000000ff0900728c */ /* 0x000fd4000bf25310 */
[----:B------:R-:W-:Y:S01]  /*04e0*/  VOTEU.ANY UP0, P0 ;  /* 0x0000000000ff7886 */ /* 0x000fe20000000100 */
[----:B------:R-:W-:-:S04]  /*04f0*/  @!UP1 USEL UR4, URZ, 0xffffffff, UP0 ;  /* 0xffffffffff049887 */ /* 0x000fc80008000000 */
[----:B------:R-:W-:-:S04]  /*0500*/  ULOP3.LUT UR4, UR4, 0x1, URZ, 0xc0, !UPT ;  /* 0x0000000104047892 */ /* 0x000fc8000f8ec0ff */
[----:B------:R-:W-:-:S11]  /*0510*/  UISETP.NE.U32.AND UP3, UPT, UR4, 0x1, UPT ;  /* 0x000000010400788c */ /* 0x000fd6000bf65070 */
.L_x_8:
[----:B------:R-:W3:Y:S01]  /*0520*/  SHFL.IDX PT, R0, R87, RZ, 0x1f ;  /* 0x00001fff57007589 */ /* 0x000ee200000e0000 */
[----:B------:R-:W-:-:S04]  /*0530*/  UISETP.NE.AND UP0, UPT, UR25, 0x2, UPT ;  /* 0x000000021900788c */ /* 0x000fc8000bf05270 */
[----:B------:R-:W-:Y:S02]  /*0540*/  UISETP.EQ.AND UP1, UPT, UR47, URZ, !UP0 ;  /* 0x000000ff2f00728c */ /* 0x000fe4000c722270 */
[----:B------:R-:W-:-:S04]  /*0550*/  USEL UR41, URZ, 0x1, UP0 ;  /* 0x00000001ff297887 */ /* 0x000fc80008000000 */
[----:B------:R-:W-:Y:S02]  /*0560*/  PLOP3.LUT P3, PT, P1, PT, UP1, 0x80, 0x8 ;  /* 0x000000000008781c */ /* 0x000fe40000f6f018 */
[----:B---3--:R-:W-:-:S13]  /*0570*/  ISETP.NE.AND P0, PT, R0, RZ, PT ;  /* 0x000000ff0000720c */ /* 0x008fda0003f05270 */
[----:B------:R-:W-:Y:S05]  /*0580*/  @P0 BRA `(.L_x_9) ;  /* 0x0000000000a80947 */ /* 0x000fea0003800000 */
[----:B------:R-:W-:Y:S01]  /*0590*/  ELECT P0, URZ, PT ;  /* 0x0000000000ff782f */ /* 0x000fe20003800000 */
[----:B------:R-:W-:-:S12]  /*05a0*/  BSSY.RECONVERGENT B0, `(.L_x_9) ;  /* 0x0000028000007945 */ /* 0x000fd80003800200 */
[----:B------:R-:W-:Y:S05]  /*05b0*/  @!P0 BRA `(.L_x_10) ;  /* 0x0000000000988947 */ /* 0x000fea0003800000 */
[----:B------:R-:W-:Y:S01]  /*05c0*/  UMOV UR4, 0x400 ;  /* 0x0000040000047882 */ /* 0x000fe20000000000 */
[----:B------:R-:W-:Y:S01]  /*05d0*/  UMOV UR8, 0x1 ;  /* 0x0000000100087882 */ /* 0x000fe20000000000 */
[----:B------:R-:W-:Y:S01]  /*05e0*/  UMOV UR6, 0x2 ;  /* 0x0000000200067882 */ /* 0x000fe20000000000 */
[----:B------:R-:W-:Y:S02]  /*05f0*/  ULEA UR4, UR46, UR4, 0x18 ;  /* 0x000000042e047291 */ /* 0x000fe4000f8ec0ff */
[----:B------:R-:W-:-:S04]  /*0600*/  UIADD3 UR8, UPT, UPT, -UR8, 0x100000, URZ ;  /* 0x0010000008087890 */ /* 0x000fc8000fffe1ff */
[----:B------:R-:W-:Y:S02]  /*0610*/  USHF.L.U32 UR9, UR8, 0xb, URZ ;  /* 0x0000000b08097899 */ /* 0x000fe400080006ff */
[----:B------:R-:W-:Y:S02]  /*0620*/  USHF.L.U32 UR8, UR8, 0x1, URZ ;  /* 0x0000000108087899 */ /* 0x000fe400080006ff */
[----:B------:R-:W-:-:S04]  /*0630*/  UIADD3 UR6, UPT, UPT, -UR6, 0x100000, URZ ;  /* 0x0010000006067890 */ /* 0x000fc8000fffe1ff */
[----:B------:R-:W-:Y:S02]  /*0640*/  USHF.L.U32 UR7, UR6, 0xb, URZ ;  /* 0x0000000b06077899 */ /* 0x000fe400080006ff */
[----:B------:R-:W-:Y:S01]  /*0650*/  USHF.L.U32 UR6, UR6, 0x1, URZ ;  /* 0x0000000106067899 */ /* 0x000fe200080006ff */
[----:B------:R-:W3:Y:S03]  /*0660*/  FENCE.VIEW.ASYNC.S ;  /* 0x00000000000073c6 */ /* 0x000ee60000000000 */
[----:B---3--:R3:W4:Y:S08]  /*0670*/  SYNCS.EXCH.64 URZ, [UR4], UR8 ;  /* 0x0000000804ff75b2 */ /* 0x0087300008000100 */
[----:B------:R3:W1:Y:S01]  /*0680*/  SYNCS.EXCH.64 URZ, [UR4+0x68], UR6 ;  /* 0x0000680604ff75b2 */ /* 0x0006620008000100 */
        /* <DEDUP_REMOVED lines=23> */
[----:B------:R3:W1:Y:S02]  /*0800*/  SYNCS.EXCH.64 URZ, [UR4+0xc8], UR6 ;  /* 0x0000c80604ff75b2 */ /* 0x0006640008000100 */
[----:B---34-:R-:W-:Y:S01]  /*0810*/  NOP ;  /* 0x0000000000007918 */ /* 0x018fe20000000000 */
.L_x_10:
[----:B------:R-:W-:Y:S05]  /*0820*/  BSYNC.RECONVERGENT B0 ;  /* 0x0000000000007941 */ /* 0x000fea0003800200 */
.L_x_9:
[----:B------:R-:W3:Y:S01]  /*0830*/  SHFL.IDX PT, R0, R87, RZ, 0x1f ;  /* 0x00001fff57007589 */ /* 0x000ee200000e0000 */
[----:B------:R-:W-:Y:S01]  /*0840*/  NOP ;  /* 0x0000000000007918 */ /* 0x000fe20000000000 */
[----:B---3--:R-:W-:-:S13]  /*0850*/  ISETP.NE.AND P0, PT, R0, 0x1, PT ;  /* 0x000000010000780c */ /* 0x008fda0003f05270 */
[----:B------:R-:W-:Y:S05]  /*0860*/  @P0 BRA `(.L_x_11) ;  /* 0x0000000000440947 */ /* 0x000fea0003800000 */
        /* <DEDUP_REMOVED lines=10> */
[----:B------:R-:W-:Y:S01]  /*0910*/  ELECT P0, URZ, PT ;  /* 0x0000000000ff782f */ /* 0x000fe20003800000 */
[----:B------:R-:W3:Y:S02]  /*0920*/  FENCE.VIEW.ASYNC.S ;  /* 0x00000000000073c6 */ /* 0x000ee40000000000 */
[----:B---3--:R3:W4:Y:S08]  /*0930*/  SYNCS.EXCH.64 URZ, [UR4+0xd0], UR8 ;  /* 0x0000d00804ff75b2 */ /* 0x0087300008000100 */
[----:B------:R3:W1:Y:S01]  /*0940*/  SYNCS.EXCH.64 URZ, [UR4+0xe0], UR6 ;  /* 0x0000e00604ff75b2 */ /* 0x0006620008000100 */
[----:B------:R3:W1:Y:S01]  /*0950*/  SYNCS.EXCH.64 URZ, [UR4+0xd8], UR8 ;  /* 0x0000d80804ff75b2 */ /* 0x0006620008000100 */
[----:B------:R3:W1:Y:S01]  /*0960*/  SYNCS.EXCH.64 URZ, [UR4+0xe8], UR6 ;  /* 0x0000e80604ff75b2 */ /* 0x0006620008000100 */
[----:B------:R-:W-:Y:S01]  /*0970*/  NOP ;  /* 0x0000000000007918 */ /* 0x000fe20000000000 */
.L_x_11:
[----:B------:R-:W2:Y:S01]  /*0980*/  SHFL.IDX PT, R0, R87, RZ, 0x1f ;  /* 0x00001fff57007589 */ /* 0x000ea200000e0000 */
[----:B------:R-:W-:Y:S01]  /*0990*/  NOP ;  /* 0x0000000000007918 */ /* 0x000fe20000000000 */
[----:B--2---:R-:W-:-:S13]  /*09a0*/  ISETP.NE.AND P0, PT, R0, 0x3, PT ;  /* 0x000000030000780c */ /* 0x004fda0003f05270 */
[----:B------:R-:W-:Y:S05]  /*09b0*/  @P0 BRA `(.L_x_12) ;  /* 0x00000000002c0947 */ /* 0x000fea0003800000 */
[----:B---3--:R-:W-:Y:S01]  /*09c0*/  UMOV UR6, 0x400 ;  /* 0x0000040000067882 */ /* 0x008fe20000000000 */
[----:B------:R-:W-:Y:S01]  /*09d0*/  UMOV UR4, 0x20 ;  /* 0x0000002000047882 */ /* 0x000fe20000000000 */
[----:B------:R-:W-:Y:S02]  /*09e0*/  ULEA UR6, UR46, UR6, 0x18 ;  /* 0x000000062e067291 */ /* 0x000fe4000f8ec0ff */
[----:B------:R-:W-:-:S04]  /*09f0*/  UIADD3 UR4, UPT, UPT, -UR4, 0x100000, URZ ;  /* 0x0010000004047890 */ /* 0x000fc8000fffe1ff */
[----:B------:R-:W-:Y:S02]  /*0a00*/  USHF.L.U32 UR5, UR4, 0xb, URZ ;  /* 0x0000000b04057899 */ /* 0x000fe400080006ff */
[----:B------:R-:W-:Y:S01]  /*0a10*/  USHF.L.U32 UR4, UR4, 0x1, URZ ;  /* 0x0000000104047899 */ /* 0x000fe200080006ff */
[----:B------:R-:W-:Y:S01]  /*0a20*/  ELECT P0, URZ, PT ;  /* 0x0000000000ff782f */ /* 0x000fe20003800000 */
[----:B------:R-:W2:Y:S10]  /*0a30*/  FENCE.VIEW.ASYNC.S ;  /* 0x00000000000073c6 */ /* 0x000eb40000000000 */
[----:B--2---:R2:W3:Y:S01]  /*0a40*/  SYNCS.EXCH.64 URZ, [UR6+0xf0], UR4 ;  /* 0x0000f00406ff75b2 */ /* 0x0044e20008000100 */
[----:B------:R2:W1:Y:S01]  /*0a50*/  SYNCS.EXCH.64 URZ, [UR6+0xf8], UR4 ;  /* 0x0000f80406ff75b2 */ /* 0x0004620008000100 */
[----:B------:R-:W-:Y:S01]  /*0a60*/  NOP ;  /* 0x0000000000007918 */ /* 0x000fe20000000000 */
.L_x_12:
[----:B------:R-:W4:Y:S01]  /*0a70*/  SHFL.IDX PT, R0, R87, RZ, 0x1f ;  /* 0x00001fff57007589 */ /* 0x000f2200000e0000 */
[----:B------:R-:W-:Y:S01]  /*0a80*/  NOP ;  /* 0x0000000000007918 */ /* 0x000fe20000000000 */
[----:B----4-:R-:W-:-:S13]  /*0a90*/  ISETP.NE.AND P0, PT, R0, 0x4, PT ;  /* 0x000000040000780c */ /* 0x010fda0003f05270 */
[----:B------:R-:W-:Y:S05]  /*0aa0*/  @P0 BRA `(.L_x_13) ;  /* 0x0000000000480947 */ /* 0x000fea0003800000 */
[----:B--23--:R-:W-:Y:S01]  /*0ab0*/  UMOV UR4, 0x3a0 ;  /* 0x000003a000047882 */ /* 0x00cfe20000000000 */
[----:B------:R-:W-:Y:S01]  /*0ac0*/  UMOV UR6, 0x400 ;  /* 0x0000040000067882 */ /* 0x000fe20000000000 */
[----:B------:R-:W-:Y:S01]  /*0ad0*/  USEL UR4, UR4, 0x320, UP3 ;  /* 0x0000032004047887 */ /* 0x000fe20009800000 */
        /* <DEDUP_REMOVED lines=9> */
[----:B------:R-:W2:Y:S02]  /*0b70*/  FENCE.VIEW.ASYNC.S ;  /* 0x00000000000073c6 */ /* 0x000ea40000000000 */
[----:B--2---:R4:W2:Y:S08]  /*0b80*/  SYNCS.EXCH.64 URZ, [UR6+0x100], UR8 ;  /* 0x0001000806ff75b2 */ /* 0x0048b00008000100 */
[----:B------:R4:W3:Y:S01]  /*0b90*/  SYNCS.EXCH.64 URZ, [UR6+0x110], UR4 ;  /* 0x0001100406ff75b2 */ /* 0x0008e20008000100 */
[----:B------:R4:W1:Y:S01]  /*0ba0*/  SYNCS.EXCH.64 URZ, [UR6+0x108], UR8 ;  /* 0x0001080806ff75b2 */ /* 0x0008620008000100 */
[----:B------:R4:W1:Y:S02]  /*0bb0*/  SYNCS.EXCH.64 URZ, [UR6+0x118], UR4 ;  /* 0x0001180406ff75b2 */ /* 0x0008640008000100 */
[----:B----4-:R-:W-:Y:S01]  /*0bc0*/  NOP ;  /* 0x0000000000007918 */ /* 0x010fe20000000000 */
.L_x_13:
[----:B------:R-:W4:Y:S01]  /*0bd0*/  SHFL.IDX PT, R0, R87, RZ, 0x1f ;  /* 0x00001fff57007589 */ /* 0x000f2200000e0000 */
[----:B------:R-:W-:Y:S01]  /*0be0*/  NOP ;  /* 0x0000000000007918 */ /* 0x000fe20000000000 */
[----:B----4-:R-:W-:-:S13]  /*0bf0*/  ISETP.NE.AND P0, PT, R0, 0x5, PT ;  /* 0x000000050000780c */ /* 0x010fda0003f05270 */
[----:B------:R-:W-:Y:S05]  /*0c00*/  @P0 BRA `(.L_x_14) ;  /* 0x0000000000540947 */ /* 0x000fea0003800000 */
[----:B--23--:R-:W-:Y:S01]  /*0c10*/  UMOV UR4, 0x400 ;  /* 0x0000040000047882 */ /* 0x00cfe20000000000 */
        /* <DEDUP_REMOVED lines=14> */
[----:B------:R4:W1:Y:S01]  /*0d00*/  SYNCS.EXCH.64 URZ, [UR4+0x148], UR8 ;  /* 0x0001480804ff75b2 */ /* 0x0008620008000100 */
[----:B------:R4:W1:Y:S01]  /*0d10*/  SYNCS.EXCH.64 URZ, [UR4+0x130], UR6 ;  /* 0x0001300604ff75b2 */ /* 0x0008620008000100 */
[----:B------:R4:W1:Y:S01]  /*0d20*/  SYNCS.EXCH.64 URZ, [UR4+0x150], UR8 ;  /* 0x0001500804ff75b2 */ /* 0x0008620008000100 */
[----:B------:R4:W1:Y:S01]  /*0d30*/  SYNCS.EXCH.64 URZ, [UR4+0x138], UR6 ;  /* 0x0001380604ff75b2 */ /* 0x0008620008000100 */
[----:B------:R4:W1:Y:S02]  /*0d40*/  SYNCS.EXCH.64 URZ, [UR4+0x158], UR8 ;  /* 0x0001580804ff75b2 */ /* 0x0008640008000100 */
[----:B----4-:R-:W-:Y:S01]  /*0d50*/  NOP ;  /* 0x0000000000007918 */ /* 0x010fe20000000000 */
.L_x_14:
[----:B------:R-:W4:Y:S01]  /*0d60*/  SHFL.IDX PT, R0, R87, RZ, 0x1f ;  /* 0x00001fff57007589 */ /* 0x000f2200000e0000 */
[----:B------:R-:W-:Y:S01]  /*0d70*/  ISETP.NE.OR P1, PT, RZ, UR25, !P1 ;  /* 0x00000019ff007c0c */ /* 0x000fe2000cf25670 */
[----:B------:R-:W-:Y:S01]  /*0d80*/  NOP ;  /* 0x0000000000007918 */ /* 0x000fe20000000000 */
[----:B----4-:R-:W-:-:S13]  /*0d90*/  ISETP.NE.AND P0, PT, R0, 0x3, PT ;  /* 0x000000030000780c */ /* 0x010fda0003f05270 */
[----:B------:R-:W-:Y:S05]  /*0da0*/  @P0 BRA `(.L_x_15) ;  /* 0x0000000000340947 */ /* 0x000fea0003800000 */
[----:B--23--:R-:W-:Y:S01]  /*0db0*/  UMOV UR4, 0x400 ;  /* 0x0000040000047882 */ /* 0x00cfe20000000000 */
[----:B------:R-:W-:Y:S01]  /*0dc0*/  UMOV UR6, 0x20 ;  /* 0x0000002000067882 */ /* 0x000fe20000000000 */
[----:B------:R-:W-:Y:S02]  /*0dd0*/  ULEA UR4, UR46, UR4, 0x18 ;  /* 0x000000042e047291 */ /* 0x000fe4000f8ec0ff */
[----:B------:R-:W-:-:S04]  /*0de0*/  UIADD3 UR6, UPT, UPT, -UR6, 0x100000, URZ ;  /* 0x0010000006067890 */ /* 0x000fc8000fffe1ff */
[----:B------:R-:W-:Y:S02]  /*0df0*/  USHF.L.U32 UR7, UR6, 0xb, URZ ;  /* 0x0000000b06077899 */ /* 0x000fe400080006ff */
[----:B------:R-:W-:Y:S01]  /*0e00*/  USHF.L.U32 UR6, UR6, 0x1, URZ ;  /* 0x0000000106067899 */ /* 0x000fe200080006ff */
[----:B------:R-:W-:Y:S01]  /*0e10*/  ELECT P0, URZ, PT ;  /* 0x0000000000ff782f */ /* 0x000fe20003800000 */
[----:B------:R-:W2:Y:S10]  /*0e20*/  FENCE.VIEW.ASYNC.S ;  /* 0x00000000000073c6 */ /* 0x000eb40000000000 */
[----:B--2---:R4:W2:Y:S01]  /*0e30*/  SYNCS.EXCH.64 URZ, [UR4+0x160], UR6 ;  /* 0x0001600604ff75b2 */ /* 0x0048a20008000100 */
[----:B------:R4:W3:Y:S01]  /*0e40*/  SYNCS.EXCH.64 URZ, [UR4+0x170], UR6 ;  /* 0x0001700604ff75b2 */ /* 0x0008e20008000100 */
[----:B------:R4:W1:Y:S01]  /*0e50*/  SYNCS.EXCH.64 URZ, [UR4+0x168], UR6 ;  /* 0x0001680604ff75b2 */ /* 0x0008620008000100 */
[----:B------:R4:W1:Y:S02]  /*0e60*/  SYNCS.EXCH.64 URZ, [UR4+0x178], UR6 ;  /* 0x0001780604ff75b2 */ /* 0x0008640008000100 */
[----:B----4-:R-:W-:Y:S01]  /*0e70*/  NOP ;  /* 0x0000000000007918 */ /* 0x010fe20000000000 */
.L_x_15:
[----:B------:R-:W-:Y:S01]  /*0e80*/  VOTEU.ALL UP0, P1 ;  /* 0x0000000000ff7886 */ /* 0x000fe20000800000 */
[----:B--23--:R-:W-:Y:S01]  /*0e90*/  UMOV UR4, 0x20 ;  /* 0x0000002000047882 */ /* 0x00cfe20000000000 */
[----:B------:R-:W2:Y:S01]  /*0ea0*/  LDCU UR7, c[0x0][0x36c] ;  /* 0x00006d80ff0777ac */ /* 0x000ea20008000800 */
[----:B------:R-:W-:Y:S01]  /*0eb0*/  NOP ;  /* 0x0000000000007918 */ /* 0x000fe20000000000 */
[----:B------:R-:W-:Y:S01]  /*0ec0*/  LOP3.LUT R0, R97, 0x1f, RZ, 0xc0, !PT ;  /* 0x0000001f61007812 */ /* 0x000fe200078ec0ff */
[----:B------:R-:W-:Y:S01]  /*0ed0*/  @!UP0 UMOV UR6, 0x400 ;  /* 0x0000040000068882 */ /* 0x000fe20000000000 */
[----:B------:R-:W-:-:S04]  /*0ee0*/  @!UP0 UIADD3 UR4, UPT, UPT, -UR4, 0x100000, URZ ;  /* 0x0010000004048890 */ /* 0x000fc8000fffe1ff */
[----:B------:R-:W-:Y:S02]  /*0ef0*/  @!UP0 USHF.L.U32 UR5, UR4, 0xb, URZ ;  /* 0x0000000b04058899 */ /* 0x000fe400080006ff */
[----:B------:R-:W-:Y:S02]  /*0f00*/  @!UP0 USHF.L.U32 UR4, UR4, 0x1, URZ ;  /* 0x0000000104048899 */ /* 0x000fe400080006ff */
[----:B------:R-:W-:Y:S01]  /*0f10*/  @!UP0 ULEA UR6, UR46, UR6, 0x18 ;  /* 0x000000062e068291 */ /* 0x000fe2000f8ec0ff */
[----:B------:R-:W-:Y:S01]  /*0f20*/  VOTEU.ALL UP0, P1 ;  /* 0x0000000000ff7886 */ /* 0x000fe20000800000 */
[----:B------:R-:W-:Y:S02]  /*0f30*/  UISETP.NE.AND UP4, UPT, UR25, URZ, UPT ;  /* 0x000000ff1900728c */ /* 0x000fe4000bf85270 */
[----:B--2---:R-:W-:Y:S01]  /*0f40*/  UISETP.EQ.U32.AND UP5, UPT, UR7, 0x1, UPT ;  /* 0x000000010700788c */ /* 0x004fe2000bfa2070 */
[----:B------:R-:W2:Y:S07]  /*0f50*/  FENCE.VIEW.ASYNC.S ;  /* 0x00000000000073c6 */ /* 0x000eae0000000000 */
[----:B--2---:R2:W3:Y:S01]  /*0f60*/  @!UP0 SYNCS.EXCH.64 URZ, [UR6+0x180], UR4 ;  /* 0x0001800406ff85b2 */ /* 0x0044e20008000100 */
[----:B------:R-:W-:Y:S05]  /*0f70*/  BRA.U !UP5, `(.L_x_16) ;  /* 0x000000010d087547 */ /* 0x000fea000b800000 */
[----:B-1-3--:R-:W-:Y:S01]  /*0f80*/  UCGABAR_ARV ;  /* 0x00000000000079c7 */ /* 0x00afe20008000000 */
[----:B------:R-:W-:Y:S05]  /*0f90*/  BRA `(.L_x_17) ;  /* 0x0000000000047947 */ /* 0x000fea0003800000 */
.L_x_16:
[----:B-1-3--:R-:W-:Y:S01]  /*0fa0*/  NOP ;  /* 0x0000000000007918 */ /* 0x00afe20000000000 */
.L_x_17:
[----:B------:R-:W1:Y:S01]  /*0fb0*/  S2UR UR20, SR_CTAID.X ;  /* 0x00000000001479c3 */ /* 0x000e620000002500 */
[----:B------:R-:W-:-:S05]  /*0fc0*/  CS2R.32 R88, SR_CgaSize ;  /* 0x0000000000587805 */ /* 0x000fca0000008a00 */
[----:B------:R-:W-:-:S05]  /*0fd0*/  IMAD R88, R88, -0xa0, RZ ;  /* 0xffffff6058587824 */ /* 0x000fca00078e02ff */
[----:B--2---:R-:W-:-:S14]  /*0fe0*/  R2UR UR5, R88 ;  /* 0x00000000580572ca */ /* 0x004fdc00000e0000 */
[----:B------:R-:W2:Y:S01]  /*0ff0*/  LDCU UR5, c[0x0][UR5+0x2b0] ;  /* 0x00005600050577ac */ /* 0x000ea20008000800 */
[----:B------:R-:W-:-:S05]  /*1000*/  CS2R.32 R88, SR_CgaSize ;  /* 0x0000000000587805 */ /* 0x000fca0000008a00 */
[----:B------:R-:W-:-:S05]  /*1010*/  IMAD R88, R88, -0xa0, RZ ;  /* 0xffffff6058587824 */ /* 0x000fca00078e02ff */
[----:B------:R-:W-:-:S14]  /*1020*/  R2UR UR4, R88 ;  /* 0x00000000580472ca */ /* 0x000fdc00000e0000 */
[----:B------:R-:W3:Y:S01]  /*1030*/  LDCU UR4, c[0x0][UR4+0x2b4] ;  /* 0x00005680040477ac */ /* 0x000ee20008000800 */
[----:B------:R-:W4:Y:S01]  /*1040*/  S2UR UR7, SR_CTAID.Y ;  /* 0x00000000000779c3 */ /* 0x000f220000002600 */
[----:B------:R-:W-:-:S05]  /*1050*/  CS2R.32 R88, SR_CgaSize ;  /* 0x0000000000587805 */ /* 0x000fca0000008a00 */
[----:B------:R-:W-:-:S05]  /*1060*/  IMAD R88, R88, -0xa0, RZ ;  /* 0xffffff6058587824 */ /* 0x000fca00078e02ff */
[----:B------:R-:W-:-:S14]  /*1070*/  R2UR UR8, R88 ;  /* 0x00000000580872ca */ /* 0x000fdc00000e0000 */
[----:B------:R-:W3:Y:S01]  /*1080*/  LDCU UR8, c[0x0][UR8+0x2a0] ;  /* 0x00005400080877ac */ /* 0x000ee20008000800 */
[----:B------:R-:W3:Y:S01]  /*1090*/  LDCU UR21, c[0x0][0xb24] ;  /* 0x00016480ff1577ac */ /* 0x000ee20008000800 */
[----:B------:R-:W1:Y:S01]  /*10a0*/  S2UR UR36, SR_CTAID.Z ;  /* 0x00000000002479c3 */ /* 0x000e620000002700 */
[----:B------:R-:W-:-:S05]  /*10b0*/  CS2R.32 R88, SR_CgaSize ;  /* 0x0000000000587805 */ /* 0x000fca0000008a00 */
[----:B------:R-:W-:-:S05]  /*10c0*/  IMAD R88, R88, -0xa0, RZ ;  /* 0xffffff6058587824 */ /* 0x000fca00078e02ff */
[----:B------:R-:W-:-:S14]  /*10d0*/  R2UR UR63, R88 ;  /* 0x00000000583f72ca */ /* 0x000fdc00000e0000 */
[----:B------:R-:W3:Y:S01]  /*10e0*/  LDCU UR63, c[0x0][UR63+0x2a4] ;  /* 0x000054803f3f77ac */ /* 0x000ee20008000800 */
[----:B------:R-:W-:Y:S02]  /*10f0*/  UISETP.GT.U32.AND UP0, UPT, UR47, 0xffff, UPT ;  /* 0x0000ffff2f00788c */ /* 0x000fe4000bf04070 */
[----:B------:R-:W-:Y:S01]  /*1100*/  USHF.L.U32 UR27, UR46, 0xb, URZ ;  /* 0x0000000b2e1b7899 */ /* 0x000fe200080006ff */
[----:B-1----:R-:W-:Y:S01]  /*1110*/  I2FP.F32.U32 R3, UR20 ;  /* 0x0000001400037c45 */ /* 0x002fe20008201000 */
[----:B------:R-:W-:Y:S01]  /*1120*/  UMOV UR30, 0x5 ;  /* 0x00000005001e7882 */ /* 0x000fe20000000000 */
[----:B------:R-:W1:Y:S03]  /*1130*/  LDCU UR42, c[0x0][0xb24] ;  /* 0x00016480ff2a77ac */ /* 0x000e660008000800 */
[----:B--2---:R-:W-:Y:S01]  /*1140*/  FMUL R3, R3, UR5 ;  /* 0x0000000503037c20 */ /* 0x004fe20008400000 */
[----:B------:R-:W2:Y:S01]  /*1150*/  LDCU UR29, c[0x0][0xb30] ;  /* 0x00016600ff1d77ac */ /* 0x000ea20008000800 */
[----:B----4-:R-:W-:Y:S01]  /*1160*/  I2FP.F32.U32 R2, UR7 ;  /* 0x0000000700027c45 */ /* 0x010fe20008201000 */
[----:B------:R-:W-:-:S03]  /*1170*/  USHF.L.U32 UR45, UR20, 0x6, URZ ;  /* 0x00000006142d7899 */ /* 0x000fc600080006ff */
[----:B------:R-:W4:Y:S01]  /*1180*/  F2I.U32.TRUNC.NTZ R3, R3 ;  /* 0x0000000300037305 */ /* 0x000f22000020f000 */
[----:B------:R-:W-:Y:S01]  /*1190*/  USEL UR26, UR47, 0xffff, !UP0 ;  /* 0x0000ffff2f1a7887 */ /* 0x000fe2000c000000 */
[----:B---3--:R-:W-:Y:S01]  /*11a0*/  FMUL R2, R2, UR4 ;  /* 0x0000000402027c20 */ /* 0x008fe20008400000 */
[----:B------:R-:W-:Y:S01]  /*11b0*/  UISETP.GE.AND UP2, UPT, UR21, 0x1, UPT ;  /* 0x000000011500788c */ /* 0x000fe2000bf46270 */
[----:B------:R-:W-:-:S04]  /*11c0*/  UMOV UR24, UR7 ;  /* 0x0000000700187c82 */ /* 0x000fc80008000000 */
[----:B------:R-:W3:Y:S01]  /*11d0*/  F2I.U32.TRUNC.NTZ R2, R2 ;  /* 0x0000000200027305 */ /* 0x000ee2000020f000 */
[----:B----4-:R-:W-:Y:S02]  /*11e0*/  R2UR UR4, R3 ;  /* 0x00000000030472ca */ /* 0x010fe400000e0000 */
[----:B------:R-:W-:Y:S02]  /*11f0*/  PRMT R3, RZ, 0x7610, R3 ;  /* 0x00007610ff037816 */ /* 0x000fe40000000003 */
[----:B---3--:R-:W-:Y:S02]  /*1200*/  R2UR UR6, R2 ;  /* 0x00000000020672ca */ /* 0x008fe400000e0000 */
[----:B------:R-:W-:-:S07]  /*1210*/  PRMT R2, RZ, 0x7610, R2 ;  /* 0x00007610ff027816 */ /* 0x000fce0000000002 */
[----:B------:R-:W-:-:S04]  /*1220*/  UIADD3 UR5, UPT, UPT, -UR4, URZ, URZ ;  /* 0x000000ff04057290 */ /* 0x000fc8000fffe1ff */
[----:B------:R-:W-:Y:S02]  /*1230*/  UIMAD UR5, UR8, UR5, UR20 ;  /* 0x00000005080572a4 */ /* 0x000fe4000f8e0214 */
[----:B------:R-:W-:-:S04]  /*1240*/  UIADD3 UR4, UPT, UPT, -UR6, URZ, URZ ;  /* 0x000000ff06047290 */ /* 0x000fc8000fffe1ff */
[----:B------:R-:W-:Y:S01]  /*1250*/  IMAD.U32 R88, RZ, RZ, UR5 ;  /* 0x00000005ff587e24 */ /* 0x000fe2000f8e00ff */
[----:B------:R-:W-:Y:S01]  /*1260*/  UIMAD UR63, UR63, UR4, UR7 ;  /* 0x000000043f3f72a4 */ /* 0x000fe2000f8e0207 */
[----:B-12---:R-:W-:Y:S11]  /*1270*/  BRA.U UP4, `(.L_x_18) ;  /* 0x0000000104407547 */ /* 0x006ff6000b800000 */
[----:B------:R-:W-:-:S13]  /*1280*/  R2UR UR4, R88 ;  /* 0x00000000580472ca */ /* 0x000fda00000e0000 */
[----:B------:R-:W-:Y:S02]  /*1290*/  UISETP.GT.U32.AND UP0, UPT, UR4, 0x1, UPT ;  /* 0x000000010400788c */ /* 0x000fe4000bf04070 */
[----:B------:R-:W-:Y:S02]  /*12a0*/  ULOP3.LUT UR4, UR4, 0xfffffffe, URZ, 0xc0, !UPT ;  /* 0xfffffffe04047892 */ /* 0x000fe4000f8ec0ff */
[----:B------:R-:W-:Y:S02]  /*12b0*/  UISETP.NE.AND UP1, UPT, UR63, URZ, UP0 ;  /* 0x000000ff3f00728c */ /* 0x000fe40008725270 */
[----:B------:R-:W-:Y:S02]  /*12c0*/  UISETP.NE.AND UP0, UPT, UR63, 0x1, UP0 ;  /* 0x000000013f00788c */ /* 0x000fe40008705270 */
[----:B------:R-:W-:Y:S02]  /*12d0*/  USEL UR7, URZ, 0x1, UP1 ;  /* 0x00000001ff077887 */ /* 0x000fe40008800000 */
[----:B------:R-:W-:-:S02]  /*12e0*/  USEL UR6, URZ, 0x4, UP0 ;  /* 0x00000004ff067887 */ /* 0x000fc40008000000 */
[----:B------:R-:W-:Y:S02]  /*12f0*/  USEL UR5, URZ, 0x2, UP1 ;  /* 0x00000002ff057887 */ /* 0x000fe40008800000 */
[----:B------:R-:W-:Y:S02]  /*1300*/  ULEA UR4, UR63, UR4, 0x1 ;  /* 0x000000043f047291 */ /* 0x000fe4000f8e08ff */
[----:B------:R-:W-:Y:S02]  /*1310*/  USEL UR8, URZ, 0x8, UP0 ;  /* 0x00000008ff087887 */ /* 0x000fe40008000000 */
[----:B------:R-:W-:-:S03]  /*1320*/  UIADD3 UR5, UPT, UPT, UR5, UR6, UR7 ;  /* 0x0000000605057290 */ /* 0x000fc6000fffe007 */
[----:B------:R-:W-:Y:S01]  /*1330*/  UMOV UR6, 0x3 ;  /* 0x0000000300067882 */ /* 0x000fe20000000000 */
[----:B------:R-:W-:Y:S02]  /*1340*/  UIADD3 UR5, UPT, UPT, UR5, UR8, URZ ;  /* 0x0000000805057290 */ /* 0x000fe4000fffe0ff */
[----:B------:R-:W-:-:S04]  /*1350*/  USHF.L.U32 UR4, UR6, UR4, URZ ;  /* 0x0000000406047299 */ /* 0x000fc800080006ff */
[----:B------:R-:W-:Y:S02]  /*1360*/  MOV R3, UR5 ;  /* 0x0000000500037c02 */ /* 0x000fe40008000f00 */
[----:B------:R-:W-:Y:S02]  /*1370*/  IMAD.U32 R2, RZ, RZ, UR4 ;  /* 0x00000004ff027e24 */ /* 0x000fe4000f8e00ff */
.L_x_18:
[----:B------:R-:W-:Y:S05]  /*1380*/  BRA.U !UP2, `(.L_x_19) ;  /* 0x000000010ad47547 */ /* 0x000fea000b800000 */
[----:B------:R-:W1:Y:S01]  /*1390*/  LDCU.128 UR12, c[0x0][0xb10] ;  /* 0x00016200ff0c77ac */ /* 0x000e620008000c00 */
[----:B------:R-:W2:Y:S01]  /*13a0*/  LDCU UR6, c[0x0][0x370] ;  /* 0x00006e00ff0677ac */ /* 0x000ea20008000800 */
[----:B------:R-:W3:Y:S01]  /*13b0*/  LDCU UR5, c[0x0][0x374] ;  /* 0x00006e80ff0577ac */ /* 0x000ee20008000800 */
[----:B------:R-:W4:Y:S01]  /*13c0*/  LDCU UR28, c[0x0][0xb0c] ;  /* 0x00016180ff1c77ac */ /* 0x000f220008000800 */
[----:B------:R-:W4:Y:S01]  /*13d0*/  LDCU UR4, c[0x0][0xb20] ;  /* 0x00016400ff0477ac */ /* 0x000f220008000800 */
[----:B------:R-:W4:Y:S01]  /*13e0*/  LDCU.64 UR8, c[0x0][0xb28] ;  /* 0x00016500ff0877ac */ /* 0x000f220008000a00 */
[----:B-1----:R-:W-:Y:S02]  /*13f0*/  UISETP.NE.AND UP0, UPT, UR14, 0x1, UPT ;  /* 0x000000010e00788c */ /* 0x002fe4000bf05270 */
[----:B---3--:R-:W-:Y:S02]  /*1400*/  UIMAD.WIDE.U32 UR10, UR5, UR15, URZ ;  /* 0x0000000f050a72a5 */ /* 0x008fe4000f8e00ff */
[----:B--2---:R-:W-:-:S02]  /*1410*/  UIMAD.WIDE.U32 UR18, UR6, UR12, URZ ;  /* 0x0000000c061272a5 */ /* 0x004fc4000f8e00ff */
[----:B----4-:R-:W-:Y:S02]  /*1420*/  UISETP.NE.AND UP1, UPT, UR28, 0x1, UPT ;  /* 0x000000011c00788c */ /* 0x010fe4000bf25270 */
[----:B------:R-:W-:Y:S01]  /*1430*/  UISETP.NE.AND UP2, UPT, UR21, 0x1, UPT ;  /* 0x000000011500788c */ /* 0x000fe2000bf45270 */
[----:B------:R-:W-:Y:S02]  /*1440*/  UMOV UR10, UR11 ;  /* 0x0000000b000a7c82 */ /* 0x000fe40008000000 */
[----:B------:R-:W-:Y:S01]  /*1450*/  UMOV UR18, UR19 ;  /* 0x0000001300127c82 */ /* 0x000fe20008000000 */
[----:B------:R-:W-:Y:S02]  /*1460*/  @UP0 USHF.R.U32.HI UR5, URZ, UR4, UR10 ;  /* 0x00000004ff050299 */ /* 0x000fe4000801160a */
[----:B------:R-:W-:Y:S02]  /*1470*/  UIMAD.WIDE.U32 UR22, UR24, UR15, URZ ;  /* 0x0000000f181672a5 */ /* 0x000fe4000f8e00ff */
[----:B------:R-:W-:-:S02]  /*1480*/  UIMAD.WIDE.U32 UR10, UR5, UR8, URZ ;  /* 0x00000008050a72a5 */ /* 0x000fc4000f8e00ff */
[----:B------:R-:W-:Y:S02]  /*1490*/  @UP1 USHF.R.U32.HI UR6, URZ, UR13, UR18 ;  /* 0x0000000dff061299 */ /* 0x000fe40008011612 */
[----:B------:R-:W-:Y:S02]  /*14a0*/  UIMAD.WIDE.U32 UR16, UR20, UR12, URZ ;  /* 0x0000000c141072a5 */ /* 0x000fe4000f8e00ff */
[----:B------:R-:W-:Y:S01]  /*14b0*/  UIMAD.WIDE.U32 UR18, UR6, UR8, URZ ;  /* 0x00000008061272a5 */ /* 0x000fe2000f8e00ff */
[----:B------:R-:W-:Y:S01]  /*14c0*/  UMOV UR22, UR23 ;  /* 0x0000001700167c82 */ /* 0x000fe20008000000 */
[----:B------:R-:W-:Y:S01]  /*14d0*/  UMOV UR10, UR11 ;  /* 0x0000000b000a7c82 */ /* 0x000fe20008000000 */
[----:B------:R-:W-:Y:S02]  /*14e0*/  USHF.R.U32.HI UR22, URZ, UR4, UR22 ;  /* 0x00000004ff167299 */ /* 0x000fe40008011616 */
[----:B------:R-:W-:Y:S02]  /*14f0*/  @UP2 USHF.R.U32.HI UR5, URZ, UR9, UR10 ;  /* 0x00000009ff052299 */ /* 0x000fe4000801160a */
[----:B------:R-:W-:Y:S01]  /*1500*/  UMOV UR7, UR19 ;  /* 0x0000001300077c82 */ /* 0x000fe20008000000 */
[----:B------:R-:W-:Y:S01]  /*1510*/  UMOV UR16, UR17 ;  /* 0x0000001100107c82 */ /* 0x000fe20008000000 */
[----:B------:R-:W-:-:S02]  /*1520*/  @UP2 USHF.R.U32.HI UR6, URZ, UR9, UR7 ;  /* 0x00000009ff062299 */ /* 0x000fc40008011607 */
[----:B------:R-:W-:Y:S02]  /*1530*/  USHF.R.U32.HI UR13, URZ, UR13, UR16 ;  /* 0x0000000dff0d7299 */ /* 0x000fe40008011610 */
[----:B------:R-:W-:Y:S02]  /*1540*/  USEL UR4, UR24, UR22, !UP0 ;  /* 0x0000001618047287 */ /* 0x000fe4000c000000 */
[----:B------:R-:W-:Y:S02]  /*1550*/  UIMAD UR7, UR5, UR21, URZ ;  /* 0x00000015050772a4 */ /* 0x000fe4000f8e02ff */
[----:B------:R-:W-:Y:S02]  /*1560*/  USEL UR5, UR20, UR13, !UP1 ;  /* 0x0000000d14057287 */ /* 0x000fe4000c800000 */
[----:B------:R-:W-:Y:S02]  /*1570*/  UIMAD UR12, UR6, UR21, URZ ;  /* 0x00000015060c72a4 */ /* 0x000fe4000f8e02ff */
[----:B------:R-:W-:-:S02]  /*1580*/  UISETP.GE.AND UP0, UPT, UR4, UR7, UPT ;  /* 0x000000070400728c */ /* 0x000fc4000bf06270 */
[----:B------:R-:W-:Y:S02]  /*1590*/  UIMAD.WIDE.U32 UR10, UR4, UR8, URZ ;  /* 0x00000008040a72a5 */ /* 0x000fe4000f8e00ff */
[----:B------:R-:W-:Y:S02]  /*15a0*/  UISETP.GE.OR UP0, UPT, UR5, UR12, UP0 ;  /* 0x0000000c0500728c */ /* 0x000fe40008706670 */
[----:B------:R-:W-:Y:S02]  /*15b0*/  UIMAD.WIDE.U32 UR12, UR5, UR8, URZ ;  /* 0x00000008050c72a5 */ /* 0x000fe4000f8e00ff */
[----:B------:R-:W-:Y:S01]  /*15c0*/  UIADD3 UR10, UPT, UPT, -UR4, URZ, URZ ;  /* 0x000000ff040a7290 */ /* 0x000fe2000fffe1ff */
[----:B------:R-:W-:Y:S01]  /*15d0*/  UMOV UR8, UR11 ;  /* 0x0000000b00087c82 */ /* 0x000fe20008000000 */
[----:B------:R-:W-:Y:S02]  /*15e0*/  UIADD3 UR11, UPT, UPT, -UR5, URZ, URZ ;  /* 0x000000ff050b7290 */ /* 0x000fe4000fffe1ff */
[----:B------:R-:W-:-:S03]  /*15f0*/  USHF.R.U32.HI UR8, URZ, UR9, UR8 ;  /* 0x00000009ff087299 */ /* 0x000fc60008011608 */
[----:B------:R-:W-:Y:S01]  /*1600*/  @!UP0 UMOV UR7, UR13 ;  /* 0x0000000d00078c82 */ /* 0x000fe20008000000 */
[----:B------:R-:W-:Y:S02]  /*1610*/  UIMAD UR24, UR14, UR10, UR24 ;  /* 0x0000000a0e1872a4 */ /* 0x000fe4000f8e0218 */
[----:B------:R-:W-:Y:S02]  /*1620*/  USEL UR8, UR4, UR8, !UP2 ;  /* 0x0000000804087287 */ /* 0x000fe4000d000000 */
[----:B------:R-:W-:Y:S02]  /*1630*/  @!UP0 USHF.R.U32.HI UR7, URZ, UR9, UR7 ;  /* 0x00000009ff078299 */ /* 0x000fe40008011607 */
[----:B------:R-:W-:Y:S02]  /*1640*/  UIADD3 UR9, UPT, UPT, -UR8, URZ, URZ ;  /* 0x000000ff08097290 */ /* 0x000fe4000fffe1ff */
[----:B------:R-:W-:Y:S02]  /*1650*/  @!UP0 USEL UR7, UR5, UR7, !UP2 ;  /* 0x0000000705078287 */ /* 0x000fe4000d000000 */
[----:B------:R-:W-:-:S02]  /*1660*/  UIMAD UR9, UR21, UR9, UR4 ;  /* 0x00000009150972a4 */ /* 0x000fc4000f8e0204 */
[----:B------:R-:W-:Y:S02]  /*1670*/  @!UP0 UIADD3 UR8, UPT, UPT, UR8, -UR7, URZ ;  /* 0x8000000708088290 */ /* 0x000fe4000fffe0ff */
[----:B------:R-:W-:Y:S02]  /*1680*/  @!UP0 UIMAD UR6, UR9, UR6, UR7 ;  /* 0x00000006090682a4 */ /* 0x000fe4000f8e0207 */
[----:B------:R-:W-:Y:S02]  /*1690*/  @!UP0 UIMAD UR4, UR8, UR21, UR5 ;  /* 0x00000015080482a4 */ /* 0x000fe4000f8e0205 */
[----:B------:R-:W-:Y:S02]  /*16a0*/  UIMAD UR20, UR28, UR11, UR20 ;  /* 0x0000000b1c1472a4 */ /* 0x000fe4000f8e0214 */
[----:B------:R-:W-:Y:S01]  /*16b0*/  UIMAD UR24, UR4, UR14, UR24 ;  /* 0x0000000e041872a4 */ /* 0x000fe2000f8e0218 */
[----:B------:R-:W-:Y:S02]  /*16c0*/  @!UP0 UMOV UR5, UR6 ;  /* 0x0000000600058c82 */ /* 0x000fe40008000000 */
[----:B------:R-:W-:-:S12]  /*16d0*/  UIMAD UR20, UR5, UR28, UR20 ;  /* 0x0000001c051472a4 */ /* 0x000fd8000f8e0214 */
.L_x_19:
[----:B------:R-:W-:Y:S02]  /*16e0*/  UISETP.NE.AND UP1, UPT, UR29, 0x1, UPT ;  /* 0x000000011d00788c */ /* 0x000fe4000bf25270 */
[----:B------:R-:W-:Y:S02]  /*16f0*/  ULOP3.LUT UR21, UR26, 0xffff, URZ, 0xc0, !UPT ;  /* 0x0000ffff1a157892 */ /* 0x000fe4000f8ec0ff */
[----:B------:R-:W-:Y:S02]  /*1700*/  UISETP.NE.AND UP0, UPT, UR25, 0x2, UPT ;  /* 0x000000021900788c */ /* 0x000fe4000bf05270 */
[----:B------:R-:W-:Y:S02]  /*1710*/  ULOP3.LUT UR22, UR27, 0x1000, URZ, 0xc0, !UPT ;  /* 0x000010001b167892 */ /* 0x000fe4000f8ec0ff */
[----:B------:R-:W-:Y:S02]  /*1720*/  ULOP3.LUT UR45, UR45, 0x40, URZ, 0xc0, !UPT ;  /* 0x000000402d2d7892 */ /* 0x000fe4000f8ec0ff */
[----:B------:R-:W-:Y:S01]  /*1730*/  USHF.L.U32 UR21, UR30, UR21, URZ ;  /* 0x000000151e157299 */ /* 0x000fe200080006ff */
[----:B------:R-:W-:Y:S11]  /*1740*/  BRA.U UP1, `(.L_x_20) ;  /* 0x0000000101447547 */ /* 0x000ff6000b800000 */
[----:B------:R-:W1:Y:S01]  /*1750*/  LDCU.128 UR8, c[0x0][0xb10] ;  /* 0x00016200ff0877ac */ /* 0x000e620008000c00 */
[----:B------:R-:W2:Y:S01]  /*1760*/  LDCU UR12, c[0x0][0xb0c] ;  /* 0x00016180ff0c77ac */ /* 0x000ea20008000800 */
[----:B------:R-:W3:Y:S01]  /*1770*/  LDCU UR13, c[0x0][0xb20] ;  /* 0x00016400ff0d77ac */ /* 0x000ee20008000800 */
[----:B-1----:R-:W-:Y:S02]  /*1780*/  UIMAD.WIDE.U32 UR6, UR20, UR8, URZ ;  /* 0x00000008140672a5 */ /* 0x002fe4000f8e00ff */
[----:B------:R-:W-:Y:S02]  /*1790*/  UIMAD.WIDE.U32 UR4, UR24, UR11, URZ ;  /* 0x0000000b180472a5 */ /* 0x000fe4000f8e00ff */
[----:B--2---:R-:W-:Y:S02]  /*17a0*/  UISETP.NE.AND UP2, UPT, UR12, 0x1, UPT ;  /* 0x000000010c00788c */ /* 0x004fe4000bf45270 */
[----:B------:R-:W-:Y:S01]  /*17b0*/  UISETP.NE.AND UP1, UPT, UR10, 0x1, UPT ;  /* 0x000000010a00788c */ /* 0x000fe2000bf25270 */
[----:B------:R-:W-:-:S02]  /*17c0*/  UMOV UR6, UR7 ;  /* 0x0000000700067c82 */ /* 0x000fc40008000000 */
[----:B------:R-:W-:Y:S01]  /*17d0*/  UMOV UR4, UR5 ;  /* 0x0000000500047c82 */ /* 0x000fe20008000000 */
[----:B------:R-:W-:Y:S02]  /*17e0*/  USHF.R.U32.HI UR6, URZ, UR9, UR6 ;  /* 0x00000009ff067299 */ /* 0x000fe40008011606 */
[----:B---3--:R-:W-:Y:S02]  /*17f0*/  USHF.R.U32.HI UR4, URZ, UR13, UR4 ;  /* 0x0000000dff047299 */ /* 0x008fe40008011604 */
[----:B------:R-:W-:Y:S02]  /*1800*/  USEL UR5, UR20, UR6, !UP2 ;  /* 0x0000000614057287 */ /* 0x000fe4000d000000 */
[----:B------:R-:W-:-:S04]  /*1810*/  USEL UR4, UR24, UR4, !UP1 ;  /* 0x0000000418047287 */ /* 0x000fc8000c800000 */
[----:B------:R-:W-:Y:S02]  /*1820*/  UIADD3 UR6, UPT, UPT, UR5, -UR4, URZ ;  /* 0x8000000405067290 */ /* 0x000fe4000fffe0ff */
[----:B------:R-:W-:Y:S02]  /*1830*/  UIADD3 UR4, UPT, UPT, -UR5, UR4, URZ ;  /* 0x0000000405047290 */ /* 0x000fe4000fffe1ff */
[----:B------:R-:W-:Y:S02]  /*1840*/  UIMAD UR24, UR6, UR10, UR24 ;  /* 0x0000000a061872a4 */ /* 0x000fe4000f8e0218 */
[----:B------:R-:W-:-:S12]  /*1850*/  UIMAD UR20, UR4, UR12, UR20 ;  /* 0x0000000c041472a4 */ /* 0x000fd8000f8e0214 */
.L_x_20:
[----:B------:R-:W-:Y:S05]  /*1860*/  BRA.U !UP5, `(.L_x_21) ;  /* 0x000000010d0c7547 */ /* 0x000fea000b800000 */
[----:B------:R-:W-:Y:S01]  /*1870*/  UCGABAR_WAIT ;  /* 0x0000000000007dc7 */ /* 0x000fe20008000000 */
[----:B------:R-:W-:Y:S01]  /*1880*/  CCTL.IVALL ;  /* 0x00000000ff00798f */ /* 0x000fe20002000000 */
[----:B------:R-:W-:Y:S05]  /*1890*/  BRA `(.L_x_22) ;  /* 0x0000000000047947 */ /* 0x000fea0003800000 */
.L_x_21:
[----:B------:R-:W-:Y:S06]  /*18a0*/  BAR.SYNC.DEFER_BLOCKING 0x0 ;  /* 0x0000000000007b1d */ /* 0x000fec0000010000 */
.L_x_22:
[----:B------:R-:W-:Y:S05]  /*18b0*/  BRA.U UP0, `(.L_x_23) ;  /* 0x0000001900207547 */ /* 0x000fea000b800000 */
[----:B------:R-:W1:Y:S01]  /*18c0*/  LDCU UR6, c[0x0][0x38c] ;  /* 0x00007180ff0677ac */ /* 0x000e620008000800 */
[----:B------:R-:W-:Y:S01]  /*18d0*/  PLOP3.LUT P1, PT, PT, PT, UP3, 0x80, 0x8 ;  /* 0x000000000008781c */ /* 0x000fe20003f2f038 */
[----:B------:R-:W-:Y:S01]  /*18e0*/  IMAD.MOV.U32 R12, RZ, RZ, 0x1 ;  /* 0x00000001ff0c7424 */ /* 0x000fe200078e00ff */
[----:B------:R-:W-:Y:S02]  /*18f0*/  ISETP.NE.AND P2, PT, R0, RZ, P3 ;  /* 0x000000ff0000720c */ /* 0x000fe40001f45270 */
[----:B------:R-:W-:Y:S02]  /*1900*/  CS2R R10, SRZ ;  /* 0x00000000000a7805 */ /* 0x000fe4000001ff00 */
[----:B------:R-:W-:Y:S01]  /*1910*/  PLOP3.LUT P1, PT, P1, PT, PT, 0x8, 0x80 ;  /* 0x000000000080781c */ /* 0x000fe20000f2e170 */
[----:B------:R-:W-:Y:S01]  /*1920*/  IMAD.MOV.U32 R9, RZ, RZ, RZ ;  /* 0x000000ffff097224 */ /* 0x000fe200078e00ff */
[----:B------:R-:W2:Y:S01]  /*1930*/  LDCU UR38, c[0x0][0x370] ;  /* 0x00006e00ff2677ac */ /* 0x000ea20008000800 */
[----:B------:R-:W-:Y:S01]  /*1940*/  IMAD.MOV.U32 R8, RZ, RZ, 0x1 ;  /* 0x00000001ff087424 */ /* 0x000fe200078e00ff */
[----:B------:R-:W3:Y:S01]  /*1950*/  LDCU.64 UR26, c[0x0][0x348] ;  /* 0x00006900ff1a77ac */ /* 0x000ee20008000a00 */
[----:B------:R-:W-:Y:S01]  /*1960*/  ULEA.HI UR43, UR22, UR45, URZ, 0x19 ;  /* 0x0000002d162b7291 */ /* 0x000fe2000f8fc8ff */
[----:B------:R-:W4:Y:S01]  /*1970*/  LDCU UR37, c[0x0][0x374] ;  /* 0x00006e80ff2577ac */ /* 0x000f220008000800 */
[----:B-1----:R-:W-:-:S02]  /*1980*/  UIADD3 UR5, UPT, UPT, UR6, 0x7f, URZ ;  /* 0x0000007f06057890 */ /* 0x002fc4000fffe0ff */
[----:B------:R-:W-:Y:S02]  /*1990*/  UIADD3 UR47, UPT, UPT, UR6, 0xfe, URZ ;  /* 0x000000fe062f7890 */ /* 0x000fe4000fffe0ff */
[----:B------:R-:W-:Y:S01]  /*19a0*/  USHF.R.S32.HI UR4, URZ, 0x1f, UR5 ;  /* 0x0000001fff047899 */ /* 0x000fe20008011405 */
[----:B------:R-:W-:-:S03]  /*19b0*/  UMOV UR7, URZ ;  /* 0x000000ff00077c82 */ /* 0x000fc60008000000 */
[----:B------:R-:W-:Y:S02]  /*19c0*/  ULEA.HI UR4, UR4, UR5, URZ, 0x7 ;  /* 0x0000000504047291 */ /* 0x000fe4000f8f38ff */
[----:B------:R-:W-:Y:S02]  /*19d0*/  UIADD3 UR5, UPT, UPT, UR6, -0x1, URZ ;  /* 0xffffffff06057890 */ /* 0x000fe4000fffe0ff */
[----:B------:R-:W-:Y:S02]  /*19e0*/  USHF.R.S32.HI UR40, URZ, 0x7, UR4 ;  /* 0x00000007ff287899 */ /* 0x000fe40008011404 */
[----:B------:R-:W-:Y:S02]  /*19f0*/  UISETP.GE.U32.AND UP1, UPT, UR5, -0xff, UPT ;  /* 0xffffff010500788c */ /* 0x000fe4000bf26070 */
[----:B------:R-:W-:-:S04]  /*1a00*/  UISETP.LT.U32.AND UP0, UPT, UR40, 0xd, UPT ;  /* 0x0000000d2800788c */ /* 0x000fc8000bf01070 */
[----:B------:R-:W-:Y:S02]  /*1a10*/  USEL UR39, UR40, 0xd, UP0 ;  /* 0x0000000d28277887 */ /* 0x000fe40008000000 */
[----:B------:R-:W-:Y:S02]  /*1a20*/  UISETP.NE.AND UP0, UPT, UR25, URZ, UPT ;  /* 0x000000ff1900728c */ /* 0x000fe4000bf05270 */
[----:B------:R-:W-:Y:S02]  /*1a30*/  UIADD3 UR4, UPT, UPT, UR39, -0x1, URZ ;  /* 0xffffffff27047890 */ /* 0x000fe4000fffe0ff */
[----:B------:R-:W-:Y:S02]  /*1a40*/  @UP1 UIADD3 UR4, UPT, UPT, UR39, URZ, URZ ;  /* 0x000000ff27041290 */ /* 0x000fe4000fffe0ff */
[----:B------:R-:W-:Y:S02]  /*1a50*/  USEL UR23, UR41, 0x2, UP0 ;  /* 0x0000000229177887 */ /* 0x000fe40008000000 */
[----:B------:R-:W-:-:S02]  /*1a60*/  UIADD3 UR44, UPT, UPT, UR40, -UR39, URZ ;  /* 0x80000027282c7290 */ /* 0x000fc4000fffe0ff */
[----:B------:R-:W-:Y:S02]  /*1a70*/  UIADD3 UR25, UPT, UPT, UR4, 0x1, URZ ;  /* 0x0000000104197890 */ /* 0x000fe4000fffe0ff */
[----:B--234-:R-:W-:-:S12]  /*1a80*/  UIADD3 UR41, UPT, UPT, -UR4, URZ, URZ ;  /* 0x000000ff04297290 */ /* 0x01cfd8000fffe1ff */
.L_x_43:
[----:B------:R-:W-:Y:S01]  /*1a90*/  UISETP.NE.AND UP0, UPT, UR46, URZ, UPT ;  /* 0x000000ff2e00728c */ /* 0x000fe2000bf05270 */
[----:B-1----:R-:W1:Y:S08]  /*1aa0*/  S2UR UR46, SR_CgaCtaId ;  /* 0x00000000002e79c3 */ /* 0x002e700000008800 */
[----:B------:R-:W-:Y:S05]  /*1ab0*/  BRA.U UP0, `(.L_x_24) ;  /* 0x0000000100347547 */ /* 0x000fea000b800000 */
[----:B------:R-:W2:Y:S01]  /*1ac0*/  S2R R0, SR_CgaCtaId ;  /* 0x0000000000007919 */ /* 0x000ea20000008800 */
[----:B------:R-:W-:Y:S02]  /*1ad0*/  MOV R3, 0x400 ;  /* 0x0000040000037802 */ /* 0x000fe40000000f00 */
[----:B------:R-:W-:Y:S02]  /*1ae0*/  SHF.L.U32 R2, R8, 0x1f, RZ ;  /* 0x0000001f08027819 */ /* 0x000fe400000006ff */
[----:B--2---:R-:W-:-:S05]  /*1af0*/  LEA R0, R0, R3, 0x18 ;  /* 0x0000000300007211 */ /* 0x004fca00078ec0ff */
[----:B------:R-:W-:-:S04]  /*1b00*/  IMAD R3, R9, 0x8, R0 ;  /* 0x0000000809037824 */ /* 0x000fc800078e0200 */
[----:B------:R-:W2:Y:S02]  /*1b10*/  SYNCS.PHASECHK.TRANS64.TRYWAIT P0, [R3+URZ+0x170], R2 ;  /* 0x00017002030075a7 */ /* 0x000ea400080011ff */
[----:B--2---:R-:W-:Y:S05]  /*1b20*/  @!P0 BRA `(.L_x_25) ;  /* 0x00000068009c8947 */ /* 0x004fea0003800000 */
.L_x_133:
[----:B------:R-:W-:Y:S01]  /*1b30*/  VIADD R9, R9, 0x1 ;  /* 0x0000000109097836 */ /* 0x000fe20000000000 */
[----:B------:R2:W-:Y:S04]  /*1b40*/  SYNCS.ARRIVE.TRANS64.A1T0 RZ, [R3+URZ+0x160], RZ ;  /* 0x000160ff03ff79a7 */ /* 0x0005e800081000ff */
[----:B------:R-:W-:-:S04]  /*1b50*/  ISETP.NE.AND P0, PT, R9, 0x2, PT ;  /* 0x000000020900780c */ /* 0x000fc80003f05270 */
[----:B------:R-:W-:Y:S02]  /*1b60*/  SEL R9, R9, RZ, P0 ;  /* 0x000000ff09097207 */ /* 0x000fe40000000000 */
[----:B--2---:R-:W-:-:S04]  /*1b70*/  SEL R3, RZ, 0x1, P0 ;  /* 0x00000001ff037807 */ /* 0x004fc80000000000 */
[----:B------:R-:W-:-:S07]  /*1b80*/  LOP3.LUT R8, R8, R3, RZ, 0x3c, !PT ;  /* 0x0000000308087212 */ /* 0x000fce00078e3cff */
.L_x_24:
[----:B------:R-:W-:Y:S01]  /*1b90*/  UMOV UR6, 0x400 ;  /* 0x0000040000067882 */ /* 0x000fe20000000000 */
[----:B------:R-:W-:Y:S01]  /*1ba0*/  SHF.L.U32 R0, R12, 0x1f, RZ ;  /* 0x0000001f0c007819 */ /* 0x000fe200000006ff */
[----:B-1----:R-:W-:Y:S02]  /*1bb0*/  ULEA UR6, UR46, UR6, 0x18 ;  /* 0x000000062e067291 */ /* 0x002fe4000f8ec0ff */
[----:B------:R-:W-:Y:S02]  /*1bc0*/  UISETP.GE.U32.AND UP0, UPT, UR47, 0xff, UPT ;  /* 0x000000ff2f00788c */ /* 0x000fe4000bf06070 */
[----:B------:R-:W-:Y:S02]  /*1bd0*/  ULEA UR4, UR7, UR6, 0x3 ;  /* 0x0000000607047291 */ /* 0x000fe4000f8e18ff */
[----:B------:R-:W-:Y:S01]  /*1be0*/  ULEA UR11, UR24, UR45, 0x7 ;  /* 0x0000002d180b7291 */ /* 0x000fe2000f8e38ff */
[----:B------:R-:W-:-:S06]  /*1bf0*/  UMOV UR13, URZ ;  /* 0x000000ff000d7c82 */ /* 0x000fcc0008000000 */
[----:B------:R1:W2:Y:S01]  /*1c00*/  SYNCS.PHASECHK.TRANS64.TRYWAIT P0, [UR4+0x68], R0 ;  /* 0x00006800ff0075a7 */ /* 0x0002a20008001104 */
[----:B------:R-:W-:-:S04]  /*1c10*/  ULEA.HI UR4, UR20, UR20, URZ, 0x1 ;  /* 0x0000001414047291 */ /* 0x000fc8000f8f08ff */
[----:B------:R-:W-:-:S04]  /*1c20*/  USHF.L.U32 UR4, UR4, 0x6, URZ ;  /* 0x0000000604047899 */ /* 0x000fc800080006ff */
[----:B------:R-:W-:-:S04]  /*1c30*/  ULOP3.LUT UR35, UR4, 0xffffff80, URZ, 0xc0, !UPT ;  /* 0xffffff8004237892 */ /* 0x000fc8000f8ec0ff */
[----:B------:R-:W-:Y:S01]  /*1c40*/  UIADD3 UR35, UPT, UPT, UR43, UR35, URZ ;  /* 0x000000232b237290 */ /* 0x000fe2000fffe0ff */
[----:B------:R-:W-:Y:S11]  /*1c50*/  BRA.U !UP0, `(.L_x_26) ;  /* 0x0000000108c47547 */ /* 0x000ff6000b800000 */
[----:B------:R-:W-:Y:S01]  /*1c60*/  UMOV UR16, UR41 ;  /* 0x0000002900107c82 */ /* 0x000fe20008000000 */
[----:B------:R-:W-:Y:S01]  /*1c70*/  UMOV UR4, UR7 ;  /* 0x0000000700047c82 */ /* 0x000fe20008000000 */
[----:B------:R-:W-:-:S05]  /*1c80*/  UMOV UR34, URZ ;  /* 0x000000ff00227c82 */ /* 0x000fca0008000000 */
.L_x_32:
[----:B------:R-:W-:Y:S01]  /*1c90*/  ULEA UR33, UR4, UR6, 0x3 ;  /* 0x0000000604217291 */ /* 0x000fe2000f8e18ff */
[----:B------:R-:W-:Y:S01]  /*1ca0*/  @P3 MOV R2, 0x8000 ;  /* 0x0000800000023802 */ /* 0x000fe20000000f00 */
[----:B--234-:R-:W-:Y:S10]  /*1cb0*/  @P0 BRA `(.L_x_27) ;  /* 0x00000000000c0947 */ /* 0x01cff40003800000 */
[----:B------:R-:W-:-:S04]  /*1cc0*/  SHF.L.U32 R3, R12, 0x1f, RZ ;  /* 0x0000001f0c037819 */ /* 0x000fc800000006ff */
[----:B------:R-:W2:Y:S02]  /*1cd0*/  SYNCS.PHASECHK.TRANS64.TRYWAIT P0, [UR33+0x68], R3 ;  /* 0x00006803ff0075a7 */ /* 0x000ea40008001121 */
[----:B--2---:R-:W-:Y:S05]  /*1ce0*/  @!P0 BRA `(.L_x_28) ;  /* 0x0000006800408947 */ /* 0x004fea0003800000 */
.L_x_27:
[----:B------:R2:W-:Y:S01]  /*1cf0*/  @P3 SYNCS.ARRIVE.TRANS64 RZ, [UR33], R2 ;  /* 0x00000002ffff39a7 */ /* 0x0005e20008000021 */
[----:B------:R-:W-:Y:S02]  /*1d00*/  ULOP3.LUT UR5, UR23, 0x2, URZ, 0xfc, !UPT ;  /* 0x0000000217057892 */ /* 0x000fe4000f8efcff */
[----:B------:R-:W-:Y:S02]  /*1d10*/  UIADD3 UR16, UPT, UPT, UR16, 0x1, URZ ;  /* 0x0000000110107890 */ /* 0x000fe4000fffe0ff */
[----:B------:R-:W-:Y:S02]  /*1d20*/  UISETP.NE.AND UP0, UPT, UR5, 0x2, UPT ;  /* 0x000000020500788c */ /* 0x000fe4000bf05270 */
[----:B------:R-:W-:-:S07]  /*1d30*/  UISETP.NE.AND UP2, UPT, UR16, 0x1, UPT ;  /* 0x000000011000788c */ /* 0x000fce000bf45270 */
[----:B------:R-:W-:Y:S05]  /*1d40*/  BRA.U UP0, `(.L_x_29) ;  /* 0x0000000100047547 */ /* 0x000fea000b800000 */
[----:B------:R-:W-:Y:S05]  /*1d50*/  BPT.TRAP 0x1 ;  /* 0x000000040000795c */ /* 0x000fea0000300000 */
.L_x_29:
[----:B------:R-:W-:Y:S04]  /*1d60*/  BSSY.RECONVERGENT B0, `(.L_x_30) ;  /* 0x0000003000007945 */ /* 0x000fe80003800200 */
[----:B------:R-:W-:Y:S05]  /*1d70*/  @!P2 BRA `(.L_x_31) ;  /* 0x000000000004a947 */ /* 0x000fea0003800000 */
[----:B------:R-:W-:Y:S05]  /*1d80*/  BPT.TRAP 0x1 ;  /* 0x000000040000795c */ /* 0x000fea0000300000 */
.L_x_31:
[----:B------:R-:W-:Y:S05]  /*1d90*/  BSYNC.RECONVERGENT B0 ;  /* 0x0000000000007941 */ /* 0x000fea0003800200 */
.L_x_30:
[----:B------:R-:W-:Y:S02]  /*1da0*/  UIADD3 UR5, UPT, UPT, UR4, 0x1, URZ ;  /* 0x0000000104057890 */ /* 0x000fe4000fffe0ff */
[----:B------:R-:W-:Y:S02]  /*1db0*/  UIADD3 UR14, UP1, UPT, UR26, 0x80, URZ ;  /* 0x000000801a0e7890 */ /* 0x000fe4000ff3e0ff */
[----:B------:R-:W-:Y:S02]  /*1dc0*/  UISETP.NE.AND UP0, UPT, UR5, 0xd, UPT ;  /* 0x0000000d0500788c */ /* 0x000fe4000bf05270 */
[----:B------:R-:W-:Y:S02]  /*1dd0*/  ULOP3.LUT UR33, UR33, 0xfefffff8, URZ, 0xc0, !UPT ;  /* 0xfefffff821217892 */ /* 0x000fe4000f8ec0ff */
[----:B------:R-:W-:Y:S02]  /*1de0*/  USEL UR8, URZ, 0x1, UP0 ;  /* 0x00000001ff087887 */ /* 0x000fe40008000000 */
[----:B------:R-:W-:-:S02]  /*1df0*/  USEL UR7, UR5, URZ, UP0 ;  /* 0x000000ff05077287 */ /* 0x000fc40008000000 */
[----:B------:R-:W-:Y:S02]  /*1e00*/  UIADD3.X UR15, UPT, UPT, URZ, UR27, URZ, UP1, !UPT ;  /* 0x0000001bff0f7290 */ /* 0x000fe40008ffe4ff */
[----:B------:R-:W-:Y:S01]  /*1e10*/  ULEA UR5, UR7, UR6, 0x3 ;  /* 0x0000000607057291 */ /* 0x000fe2000f8e18ff */
[----:B------:R-:W-:Y:S01]  /*1e20*/  LOP3.LUT R12, R12, UR8, RZ, 0x3c, !PT ;  /* 0x000000080c0c7c12 */ /* 0x000fe2000f8e3cff */
[----:B------:R-:W-:Y:S02]  /*1e30*/  USHF.L.U32 UR8, UR4, 0xd, URZ ;  /* 0x0000000d04087899 */ /* 0x000fe400080006ff */
[----:B------:R-:W-:Y:S01]  /*1e40*/  UIADD3 UR4, UP0, UPT, UR26, 0x180, URZ ;  /* 0x000001801a047890 */ /* 0x000fe2000ff1e0ff */
[----:B-1----:R-:W-:Y:S01]  /*1e50*/  SHF.L.U32 R0, R12, 0x1f, RZ ;  /* 0x0000001f0c007819 */ /* 0x002fe200000006ff */
[----:B------:R-:W-:Y:S02]  /*1e60*/  ULOP3.LUT UR32, UR8, UR22, URZ, 0xfc, !UPT ;  /* 0x0000001608207292 */ /* 0x000fe4000f8efcff */
[----:B------:R-:W-:Y:S01]  /*1e70*/  UPRMT UR13, URZ, 0x5410, UR21 ;  /* 0x00005410ff0d7896 */ /* 0x000fe20008000015 */
[----:B------:R3:W4:Y:S01]  /*1e80*/  SYNCS.PHASECHK.TRANS64.TRYWAIT P0, [UR5+0x68], R0 ;  /* 0x00006800ff0075a7 */ /* 0x0007220008001105 */
[----:B------:R-:W-:-:S02]  /*1e90*/  UIADD3 UR32, UPT, UPT, UR6, 0x4300, UR32 ;  /* 0x0000430006207890 */ /* 0x000fc4000fffe020 */
[----:B------:R-:W-:Y:S02]  /*1ea0*/  UIADD3 UR8, UPT, UPT, UR6, 0x1e300, UR8 ;  /* 0x0001e30006087890 */ /* 0x000fe4000fffe008 */
[----:B------:R-:W-:Y:S01]  /*1eb0*/  UIADD3.X UR5, UPT, UPT, URZ, UR27, URZ, UP0, !UPT ;  /* 0x0000001bff057290 */ /* 0x000fe200087fe4ff */
[----:B------:R-:W-:Y:S01]  /*1ec0*/  UMOV UR18, 0x0 ;  /* 0x0000000000127882 */ /* 0x000fe20000000000 */
[----:B------:R-:W-:Y:S01]  /*1ed0*/  UMOV UR19, 0x10000000 ;  /* 0x1000000000137882 */ /* 0x000fe20000000000 */
[----:B------:R-:W-:Y:S01]  /*1ee0*/  UMOV UR10, UR34 ;  /* 0x00000022000a7c82 */ /* 0x000fe20008000000 */
[----:B------:R-:W-:Y:S01]  /*1ef0*/  UMOV UR12, UR36 ;  /* 0x00000024000c7c82 */ /* 0x000fe20008000000 */
[----:B------:R-:W-:Y:S01]  /*1f00*/  UMOV UR9, UR33 ;  /* 0x0000002100097c82 */ /* 0x000fe20008000000 */
[----:B------:R1:W-:Y:S03]  /*1f10*/  UTMALDG.3D.MULTICAST.2CTA [UR32], [UR14], UR13, desc[UR18] ;  /* 0x000012200e0073b4 */ /* 0x0003e6000821180d */
[----:B------:R2:W-:Y:S01]  /*1f20*/  UTMALDG.3D.2CTA [UR8], [UR4], desc[UR18] ;  /* 0x00001208040075b4 */ /* 0x0005e20008211000 */
[----:B-1----:R-:W-:Y:S01]  /*1f30*/  UIADD3 UR34, UPT, UPT, UR34, 0x80, URZ ;  /* 0x0000008022227890 */ /* 0x002fe2000fffe0ff */
[----:B------:R-:W-:Y:S01]  /*1f40*/  UMOV UR13, UR25 ;  /* 0x00000019000d7c82 */ /* 0x000fe20008000000 */
[----:B--2---:R-:W-:Y:S01]  /*1f50*/  UMOV UR4, UR7 ;  /* 0x0000000700047c82 */ /* 0x004fe20008000000 */
[----:B------:R-:W-:Y:S09]  /*1f60*/  BRA.U UP2, `(.L_x_32) ;  /* 0xfffffffd02487547 */ /* 0x000ff2000b83ffff */
.L_x_26:
[----:B------:R-:W-:Y:S01]  /*1f70*/  ULEA UR4, UR7, UR6, 0x3 ;  /* 0x0000000607047291 */ /* 0x000fe2000f8e18ff */
[----:B-1-3--:R-:W-:Y:S01]  /*1f80*/  SHF.L.U32 R0, R12, 0x1f, RZ ;  /* 0x0000001f0c007819 */ /* 0x00afe200000006ff */
[----:B------:R-:W-:Y:S01]  /*1f90*/  @!P1 SYNCS.ARRIVE.TRANS64.A1T0 RZ, [UR6+0xf8], RZ ;  /* 0x0000f8ffffff99a7 */ /* 0x000fe20008100006 */
[----:B------:R-:W-:-:S06]  /*1fa0*/  UISETP.GT.AND UP0, UPT, UR40, UR39, UPT ;  /* 0x000000272800728c */ /* 0x000fcc000bf04270 */
[----:B--2-4-:R1:W2:Y:S03]  /*1fb0*/  SYNCS.PHASECHK.TRANS64.TRYWAIT P0, [UR4+0x68], R0 ;  /* 0x00006800ff0075a7 */ /* 0x0142a60008001104 */
[----:B------:R-:W-:Y:S05]  /*1fc0*/  BRA.U !UP0, `(.L_x_33) ;  /* 0x0000000108c47547 */ /* 0x000fea000b800000 */
[----:B------:R-:W-:Y:S01]  /*1fd0*/  UIADD3 UR24, UPT, UPT, UR44, UR13, URZ ;  /* 0x0000000d2c187290 */ /* 0x000fe2000fffe0ff */
[----:B------:R-:W-:-:S11]  /*1fe0*/  UMOV UR4, UR7 ;  /* 0x0000000700047c82 */ /* 0x000fd60008000000 */
.L_x_39:
[----:B------:R-:W-:Y:S01]  /*1ff0*/  ULEA UR17, UR4, UR6, 0x3 ;  /* 0x0000000604117291 */ /* 0x000fe2000f8e18ff */
[----:B--2---:R-:W-:Y:S01]  /*2000*/  @P3 MOV R2, 0x8000 ;  /* 0x0000800000023802 */ /* 0x004fe20000000f00 */
[----:B--2-4-:R-:W-:Y:S10]  /*2010*/  @P0 BRA `(.L_x_34) ;  /* 0x00000000000c0947 */ /* 0x014ff40003800000 */
[----:B------:R-:W-:-:S04]  /*2020*/  SHF.L.U32 R3, R12, 0x1f, RZ ;  /* 0x0000001f0c037819 */ /* 0x000fc800000006ff */
[----:B------:R-:W2:Y:S02]  /*2030*/  SYNCS.PHASECHK.TRANS64.TRYWAIT P0, [UR17+0x68], R3 ;  /* 0x00006803ff0075a7 */ /* 0x000ea40008001111 */
[----:B--2---:R-:W-:Y:S05]  /*2040*/  @!P0 BRA `(.L_x_35) ;  /* 0x0000006400808947 */ /* 0x004fea0003800000 */
.L_x_34:
[----:B------:R2:W-:Y:S01]  /*2050*/  @P3 SYNCS.ARRIVE.TRANS64 RZ, [UR17], R2 ;  /* 0x00000002ffff39a7 */ /* 0x0005e20008000011 */
[----:B------:R-:W-:-:S04]  /*2060*/  ULOP3.LUT UR5, UR23, 0x2, URZ, 0xfc, !UPT ;  /* 0x0000000217057892 */ /* 0x000fc8000f8efcff */
[----:B------:R-:W-:-:S09]  /*2070*/  UISETP.NE.AND UP0, UPT, UR5, 0x2, UPT ;  /* 0x000000020500788c */ /* 0x000fd2000bf05270 */
[----:B------:R-:W-:Y:S05]  /*2080*/  BRA.U UP0, `(.L_x_36) ;  /* 0x0000000100047547 */ /* 0x000fea000b800000 */
[----:B------:R-:W-:Y:S05]  /*2090*/  BPT.TRAP 0x1 ;  /* 0x000000040000795c */ /* 0x000fea0000300000 */
.L_x_36:
[----:B------:R-:W-:Y:S04]  /*20a0*/  BSSY.RECONVERGENT B0, `(.L_x_37) ;  /* 0x0000003000007945 */ /* 0x000fe80003800200 */
[----:B------:R-:W-:Y:S05]  /*20b0*/  @!P2 BRA `(.L_x_38) ;  /* 0x000000000004a947 */ /* 0x000fea0003800000 */
[----:B------:R-:W-:Y:S05]  /*20c0*/  BPT.TRAP 0x1 ;  /* 0x000000040000795c */ /* 0x000fea0000300000 */
.L_x_38:
[----:B------:R-:W-:Y:S05]  /*20d0*/  BSYNC.RECONVERGENT B0 ;  /* 0x0000000000007941 */ /* 0x000fea0003800200 */
.L_x_37:
[----:B------:R-:W-:Y:S02]  /*20e0*/  UIADD3 UR5, UPT, UPT, UR4, 0x1, URZ ;  /* 0x0000000104057890 */ /* 0x000fe4000fffe0ff */
[----:B------:R-:W-:Y:S02]  /*20f0*/  USHF.L.U32 UR18, UR13, 0x7, URZ ;  /* 0x000000070d127899 */ /* 0x000fe400080006ff */
[----:B------:R-:W-:Y:S02]  /*2100*/  UISETP.NE.AND UP0, UPT, UR5, 0xd, UPT ;  /* 0x0000000d0500788c */ /* 0x000fe4000bf05270 */
[----:B------:R-:W-:Y:S02]  /*2110*/  ULOP3.LUT UR17, UR17, 0xfefffff8, URZ, 0xc0, !UPT ;  /* 0xfefffff811117892 */ /* 0x000fe4000f8ec0ff */
[----:B------:R-:W-:Y:S02]  /*2120*/  USEL UR8, URZ, 0x1, UP0 ;  /* 0x00000001ff087887 */ /* 0x000fe40008000000 */
[----:B------:R-:W-:-:S02]  /*2130*/  USEL UR7, UR5, URZ, UP0 ;  /* 0x000000ff05077287 */ /* 0x000fc40008000000 */
[----:B------:R-:W-:Y:S02]  /*2140*/  UIADD3 UR14, UP0, UPT, UR26, 0x180, URZ ;  /* 0x000001801a0e7890 */ /* 0x000fe4000ff1e0ff */
        /* <DEDUP_REMOVED lines=9> */
[----:B------:R-:W-:Y:S02]  /*21e0*/  UIADD3.X UR5, UPT, UPT, URZ, UR27, URZ, UP1, !UPT ;  /* 0x0000001bff057290 */ /* 0x000fe40008ffe4ff */
[----:B------:R-:W-:Y:S02]  /*21f0*/  UIADD3 UR8, UPT, UPT, UR6, 0x1e300, UR8 ;  /* 0x0001e30006087890 */ /* 0x000fe4000fffe008 */
[----:B------:R-:W-:Y:S01]  /*2200*/  UIADD3.X UR15, UPT, UPT, URZ, UR27, URZ, UP0, !UPT ;  /* 0x0000001bff0f7290 */ /* 0x000fe200087fe4ff */
[----:B------:R-:W-:Y:S01]  /*2210*/  UMOV UR28, 0x0 ;  /* 0x00000000001c7882 */ /* 0x000fe20000000000 */
[----:B------:R-:W-:Y:S01]  /*2220*/  UMOV UR29, 0x10000000 ;  /* 0x10000000001d7882 */ /* 0x000fe20000000000 */
[----:B------:R-:W-:Y:S01]  /*2230*/  UMOV UR19, UR35 ;  /* 0x0000002300137c82 */ /* 0x000fe20008000000 */
[----:B------:R-:W-:Y:S01]  /*2240*/  UMOV UR20, UR36 ;  /* 0x0000002400147c82 */ /* 0x000fe20008000000 */
[----:B------:R-:W-:Y:S01]  /*2250*/  UMOV UR12, UR36 ;  /* 0x00000024000c7c82 */ /* 0x000fe20008000000 */
[----:B------:R1:W-:Y:S01]  /*2260*/  UTMALDG.3D.MULTICAST.2CTA [UR16], [UR4], UR10, desc[UR28] ;  /* 0x00001c10040073b4 */ /* 0x0003e2000821180a */
[----:B------:R-:W-:Y:S01]  /*2270*/  UMOV UR9, UR17 ;  /* 0x0000001100097c82 */ /* 0x000fe20008000000 */
[----:B------:R-:W-:-:S04]  /*2280*/  UIADD3 UR13, UPT, UPT, UR13, 0x1, URZ ;  /* 0x000000010d0d7890 */ /* 0x000fc8000fffe0ff */
[----:B------:R-:W-:Y:S01]  /*2290*/  UISETP.NE.AND UP0, UPT, UR13, UR24, UPT ;  /* 0x000000180d00728c */ /* 0x000fe2000bf05270 */
[----:B-1----:R-:W-:Y:S01]  /*22a0*/  UMOV UR10, UR18 ;  /* 0x00000012000a7c82 */ /* 0x002fe20008000000 */
[----:B------:R-:W-:Y:S01]  /*22b0*/  UMOV UR4, UR7 ;  /* 0x0000000700047c82 */ /* 0x000fe20008000000 */
[----:B------:R3:W-:Y:S06]  /*22c0*/  UTMALDG.3D.2CTA [UR8], [UR14], desc[UR28] ;  /* 0x00001c080e0075b4 */ /* 0x0007ec0008211000 */
[----:B---3--:R-:W-:Y:S05]  /*22d0*/  BRA.U UP0, `(.L_x_39) ;  /* 0xfffffffd00447547 */ /* 0x008fea000b83ffff */
.L_x_33:
[C---:B------:R-:W-:Y:S01]  /*22e0*/  LEA R3, R11.reuse, UR6, 0x3 ;  /* 0x000000060b037c11 */ /* 0x040fe2000f8e18ff */
[----:B------:R-:W-:Y:S01]  /*22f0*/  NOP ;  /* 0x0000000000007918 */ /* 0x000fe20000000000 */
[----:B-1----:R-:W-:Y:S02]  /*2300*/  SHF.L.U32 R0, R10, 0x1f, RZ ;  /* 0x0000001f0a007819 */ /* 0x002fe400000006ff */
[----:B------:R-:W-:Y:S02]  /*2310*/  LEA R5, R11, UR6, 0x4 ;  /* 0x000000060b057c11 */ /* 0x000fe4000f8e20ff */
[----:B--2-4-:R-:W1:Y:S02]  /*2320*/  SYNCS.PHASECHK.TRANS64.TRYWAIT P0, [R3+URZ+0x100], R0 ;  /* 0x00010000030075a7 */ /* 0x014e6400080011ff */
[----:B-1----:R-:W-:Y:S05]  /*2330*/  @!P0 BRA `(.L_x_40) ;  /* 0x0000006000dc8947 */ /* 0x002fea0003800000 */
.L_x_136:
[----:B------:R-:W2:Y:S01]  /*2340*/  LDS.128 R4, [R5+0x190] ;  /* 0x0001900005047984 */ /* 0x000ea20000000c00 */
[----:B------:R-:W-:Y:S01]  /*2350*/  UISETP.GE.AND UP0, UPT, UR42, 0x1, UPT ;  /* 0x000000012a00788c */ /* 0x000fe2000bf06270 */
[----:B------:R-:W-:Y:S01]  /*2360*/  @!PT LDS RZ, [RZ] ;  /* 0x00000000fffff984 */ /* 0x000fe20000000800 */
[----:B------:R-:W-:Y:S01]  /*2370*/  @!PT LDS RZ, [RZ] ;  /* 0x00000000fffff984 */ /* 0x000fe20000000800 */
[----:B------:R-:W-:Y:S01]  /*2380*/  @!PT LDS RZ, [RZ] ;  /* 0x00000000fffff984 */ /* 0x000fe20000000800 */
[----:B------:R-:W-:Y:S01]  /*2390*/  @!PT LDS RZ, [RZ] ;  /* 0x00000000fffff984 */ /* 0x000fe20000000800 */
[----:B------:R3:W-:Y:S06]  /*23a0*/  MEMBAR.ALL.CTA ;  /* 0x0000000000007992 */ /* 0x0007ec0000008000 */
[----:B---3--:R-:W3:Y:S01]  /*23b0*/  FENCE.VIEW.ASYNC.S ;  /* 0x00000000000073c6 */ /* 0x008ee20000000000 */
[----:B--2---:R-:W-:-:S13]  /*23c0*/  LOP3.LUT P0, RZ, R6, 0x1, RZ, 0xc0, !PT ;  /* 0x0000000106ff7812 */ /* 0x004fda000780c0ff */
[----:B---3--:R-:W-:Y:S01]  /*23d0*/  VOTEU.ANY UP1, P0 ;  /* 0x0000000000ff7886 */ /* 0x008fe20000020100 */
[----:B------:R-:W-:-:S13]  /*23e0*/  PLOP3.LUT P0, PT, PT, PT, UP1, 0x80, 0x8 ;  /* 0x000000000008781c */ /* 0x000fda0003f0f018 */
[----:B-1----:R-:W-:Y:S02]  /*23f0*/  @P0 LOP3.LUT R0, R5, 0xffff, RZ, 0xc0, !PT ;  /* 0x0000ffff05000812 */ /* 0x002fe400078ec0ff */
[----:B------:R-:W-:Y:S02]  /*2400*/  @P0 MOV R2, R4 ;  /* 0x0000000400020202 */ /* 0x000fe40000000f00 */
[----:B------:R-:W-:Y:S01]  /*2410*/  @P0 R2UR UR5, R0 ;  /* 0x00000000000502ca */ /* 0x000fe200000e0000 */
[----:B------:R-:W-:Y:S01]  /*2420*/  VIADD R0, R3, 0x110 ;  /* 0x0000011003007836 */ /* 0x000fe20000000000 */
[----:B------:R-:W-:Y:S02]  /*2430*/  @P0 SHF.R.U32.HI R4, RZ, 0x10, R5 ;  /* 0x00000010ff040819 */ /* 0x000fe40000011605 */
[----:B------:R-:W-:Y:S02]  /*2440*/  @P0 R2UR UR8, R2 ;  /* 0x00000000020802ca */ /* 0x000fe400000e0000 */
[----:B------:R-:W-:-:S02]  /*2450*/  PRMT R0, RZ, 0x654, R0 ;  /* 0x00000654ff007816 */ /* 0x000fc40000000000 */
[----:B------:R-:W-:Y:S02]  /*2460*/  @P0 R2UR UR4, R4 ;  /* 0x00000000040402ca */ /* 0x000fe400000e0000 */
[----:B------:R1:W-:Y:S03]  /*2470*/  SYNCS.ARRIVE.TRANS64.RED.A1T0 RZ, [R0+URZ], RZ ;  /* 0x000000ff00ff79a7 */ /* 0x0003e600081004ff */
[----:B------:R-:W-:-:S04]  /*2480*/  @UP1 UMOV UR30, UR5 ;  /* 0x00000005001e1c82 */ /* 0x000fc80008000000 */
[----:B------:R-:W-:-:S04]  /*2490*/  @UP1 UMOV UR31, UR8 ;  /* 0x00000008001f1c82 */ /* 0x000fc80008000000 */
[----:B------:R-:W-:Y:S01]  /*24a0*/  @UP1 UMOV UR36, UR4 ;  /* 0x0000000400241c82 */ /* 0x000fe20008000000 */
[----:B------:R-:W-:Y:S05]  /*24b0*/  BRA.U !UP0, `(.L_x_41) ;  /* 0x0000000108d47547 */ /* 0x000fea000b800000 */
[----:B------:R-:W2:Y:S01]  /*24c0*/  LDCU.128 UR12, c[0x0][0xb10] ;  /* 0x00016200ff0c77ac */ /* 0x000ea20008000c00 */
[----:B------:R-:W3:Y:S01]  /*24d0*/  LDCU UR24, c[0x0][0xb20] ;  /* 0x00016400ff1877ac */ /* 0x000ee20008000800 */
[----:B------:R-:W4:Y:S01]  /*24e0*/  LDCU UR20, c[0x0][0xb0c] ;  /* 0x00016180ff1477ac */ /* 0x000f220008000800 */
[----:B------:R-:W1:Y:S01]  /*24f0*/  LDCU.64 UR10, c[0x0][0xb28] ;  /* 0x00016500ff0a77ac */ /* 0x000e620008000a00 */
[----:B------:R-:W-:Y:S02]  /*2500*/  UISETP.NE.AND UP3, UPT, UR42, 0x1, UPT ;  /* 0x000000012a00788c */ /* 0x000fe4000bf65270 */
[----:B--2---:R-:W-:Y:S02]  /*2510*/  UIMAD.WIDE.U32 UR8, UR37, UR15, URZ ;  /* 0x0000000f250872a5 */ /* 0x004fe4000f8e00ff */
[----:B------:R-:W-:Y:S02]  /*2520*/  UIMAD.WIDE.U32 UR4, UR38, UR12, URZ ;  /* 0x0000000c260472a5 */ /* 0x000fe4000f8e00ff */
[----:B------:R-:W-:-:S02]  /*2530*/  UISETP.NE.AND UP0, UPT, UR14, 0x1, UPT ;  /* 0x000000010e00788c */ /* 0x000fc4000bf05270 */
[----:B------:R-:W-:Y:S01]  /*2540*/  UIMAD.WIDE.U32 UR28, UR30, UR15, URZ ;  /* 0x0000000f1e1c72a5 */ /* 0x000fe2000f8e00ff */
[----:B------:R-:W-:Y:S02]  /*2550*/  UMOV UR8, UR9 ;  /* 0x0000000900087c82 */ /* 0x000fe40008000000 */
[----:B------:R-:W-:Y:S01]  /*2560*/  UMOV UR4, UR5 ;  /* 0x0000000500047c82 */ /* 0x000fe20008000000 */
[----:B---3--:R-:W-:Y:S02]  /*2570*/  USHF.R.U32.HI UR8, URZ, UR24, UR8 ;  /* 0x00000018ff087299 */ /* 0x008fe40008011608 */
[----:B----4-:R-:W-:Y:S02]  /*2580*/  UISETP.NE.AND UP2, UPT, UR20, 0x1, UPT ;  /* 0x000000011400788c */ /* 0x010fe4000bf45270 */
[----:B------:R-:W-:Y:S02]  /*2590*/  USHF.R.U32.HI UR4, URZ, UR13, UR4 ;  /* 0x0000000dff047299 */ /* 0x000fe40008011604 */
[----:B------:R-:W-:-:S02]  /*25a0*/  USEL UR5, UR37, UR8, !UP0 ;  /* 0x0000000825057287 */ /* 0x000fc4000c000000 */
[----:B------:R-:W-:Y:S02]  /*25b0*/  USEL UR8, UR38, UR4, !UP2 ;  /* 0x0000000426087287 */ /* 0x000fe4000d000000 */
[----:B-1----:R-:W-:Y:S01]  /*25c0*/  UIMAD.WIDE.U32 UR16, UR5, UR10, URZ ;  /* 0x0000000a051072a5 */ /* 0x002fe2000f8e00ff */
[----:B------:R-:W-:Y:S01]  /*25d0*/  UMOV UR4, UR29 ;  /* 0x0000001d00047c82 */ /* 0x000fe20008000000 */
[----:B------:R-:W-:Y:S02]  /*25e0*/  UIMAD.WIDE.U32 UR18, UR31, UR12, URZ ;  /* 0x0000000c1f1272a5 */ /* 0x000fe4000f8e00ff */
[----:B------:R-:W-:-:S03]  /*25f0*/  UIMAD.WIDE.U32 UR28, UR8, UR10, URZ ;  /* 0x0000000a081c72a5 */ /* 0x000fc6000f8e00ff */
[----:B------:R-:W-:Y:S01]  /*2600*/  UMOV UR16, UR17 ;  /* 0x0000001100107c82 */ /* 0x000fe20008000000 */
[----:B------:R-:W-:Y:S02]  /*2610*/  USHF.R.U32.HI UR4, URZ, UR24, UR4 ;  /* 0x00000018ff047299 */ /* 0x000fe40008011604 */
[----:B------:R-:W-:Y:S01]  /*2620*/  @UP3 USHF.R.U32.HI UR5, URZ, UR11, UR16 ;  /* 0x0000000bff053299 */ /* 0x000fe20008011610 */
[----:B------:R-:W-:Y:S01]  /*2630*/  UMOV UR18, UR19 ;  /* 0x0000001300127c82 */ /* 0x000fe20008000000 */
[----:B------:R-:W-:Y:S01]  /*2640*/  UMOV UR28, UR29 ;  /* 0x0000001d001c7c82 */ /* 0x000fe20008000000 */
[----:B------:R-:W-:Y:S02]  /*2650*/  USHF.R.U32.HI UR13, URZ, UR13, UR18 ;  /* 0x0000000dff0d7299 */ /* 0x000fe40008011612 */
[----:B------:R-:W-:Y:S02]  /*2660*/  USEL UR4, UR30, UR4, !UP0 ;  /* 0x000000041e047287 */ /* 0x000fe4000c000000 */
[----:B------:R-:W-:-:S02]  /*2670*/  @UP3 USHF.R.U32.HI UR8, URZ, UR11, UR28 ;  /* 0x0000000bff083299 */ /* 0x000fc4000801161c */
[----:B------:R-:W-:Y:S02]  /*2680*/  UIMAD UR9, UR42, UR5, URZ ;  /* 0x000000052a0972a4 */ /* 0x000fe4000f8e02ff */
[----:B------:R-:W-:Y:S02]  /*2690*/  USEL UR5, UR31, UR13, !UP2 ;  /* 0x0000000d1f057287 */ /* 0x000fe4000d000000 */
[----:B------:R-:W-:Y:S02]  /*26a0*/  UIMAD UR12, UR42, UR8, URZ ;  /* 0x000000082a0c72a4 */ /* 0x000fe4000f8e02ff */
[----:B------:R-:W-:Y:S02]  /*26b0*/  UISETP.GE.AND UP0, UPT, UR4, UR9, UPT ;  /* 0x000000090400728c */ /* 0x000fe4000bf06270 */
[----:B------:R-:W-:Y:S02]  /*26c0*/  UIMAD.WIDE.U32 UR16, UR4, UR10, URZ ;  /* 0x0000000a041072a5 */ /* 0x000fe4000f8e00ff */
[----:B------:R-:W-:-:S02]  /*26d0*/  UISETP.GE.OR UP0, UPT, UR5, UR12, UP0 ;  /* 0x0000000c0500728c */ /* 0x000fc40008706670 */
        /* <DEDUP_REMOVED lines=19> */
.L_x_41:
[----:B------:R-:W2:Y:S02]  /*2810*/  LDCU UR4, c[0x0][0xb30] ;  /* 0x00016600ff0477ac */ /* 0x000ea40008000800 */
[----:B--2---:R-:W-:-:S09]  /*2820*/  UISETP.NE.AND UP0, UPT, UR4, 0x1, UPT ;  /* 0x000000010400788c */ /* 0x004fd2000bf05270 */
[----:B------:R-:W-:Y:S05]  /*2830*/  BRA.U UP0, `(.L_x_42) ;  /* 0x0000000100447547 */ /* 0x000fea000b800000 */
[----:B------:R-:W2:Y:S01]  /*2840*/  LDCU.128 UR12, c[0x0][0xb10] ;  /* 0x00016200ff0c77ac */ /* 0x000ea20008000c00 */
[----:B------:R-:W3:Y:S01]  /*2850*/  LDCU UR10, c[0x0][0xb0c] ;  /* 0x00016180ff0a77ac */ /* 0x000ee20008000800 */
[----:B------:R-:W4:Y:S01]  /*2860*/  LDCU UR11, c[0x0][0xb20] ;  /* 0x00016400ff0b77ac */ /* 0x000f220008000800 */
[----:B--2---:R-:W-:Y:S02]  /*2870*/  UIMAD.WIDE.U32 UR8, UR31, UR12, URZ ;  /* 0x0000000c1f0872a5 */ /* 0x004fe4000f8e00ff */
[----:B------:R-:W-:Y:S02]  /*2880*/  UIMAD.WIDE.U32 UR4, UR30, UR15, URZ ;  /* 0x0000000f1e0472a5 */ /* 0x000fe4000f8e00ff */
[----:B---3--:R-:W-:Y:S02]  /*2890*/  UISETP.NE.AND UP2, UPT, UR10, 0x1, UPT ;  /* 0x000000010a00788c */ /* 0x008fe4000bf45270 */
[----:B------:R-:W-:Y:S01]  /*28a0*/  UISETP.NE.AND UP0, UPT, UR14, 0x1, UPT ;  /* 0x000000010e00788c */ /* 0x000fe2000bf05270 */
[----:B------:R-:W-:-:S02]  /*28b0*/  UMOV UR8, UR9 ;  /* 0x0000000900087c82 */ /* 0x000fc40008000000 */
[----:B------:R-:W-:Y:S01]  /*28c0*/  UMOV UR4, UR5 ;  /* 0x0000000500047c82 */ /* 0x000fe20008000000 */
[----:B------:R-:W-:Y:S02]  /*28d0*/  USHF.R.U32.HI UR13, URZ, UR13, UR8 ;  /* 0x0000000dff0d7299 */ /* 0x000fe40008011608 */
[----:B----4-:R-:W-:Y:S02]  /*28e0*/  USHF.R.U32.HI UR4, URZ, UR11, UR4 ;  /* 0x0000000bff047299 */ /* 0x010fe40008011604 */
[----:B------:R-:W-:Y:S02]  /*28f0*/  USEL UR5, UR31, UR13, !UP2 ;  /* 0x0000000d1f057287 */ /* 0x000fe4000d000000 */
[----:B------:R-:W-:-:S04]  /*2900*/  USEL UR4, UR30, UR4, !UP0 ;  /* 0x000000041e047287 */ /* 0x000fc8000c000000 */
[----:B------:R-:W-:Y:S02]  /*2910*/  UIADD3 UR8, UPT, UPT, UR5, -UR4, URZ ;  /* 0x8000000405087290 */ /* 0x000fe4000fffe0ff */
[----:B------:R-:W-:Y:S02]  /*2920*/  UIADD3 UR4, UPT, UPT, -UR5, UR4, URZ ;  /* 0x0000000405047290 */ /* 0x000fe4000fffe1ff */
[----:B------:R-:W-:Y:S02]  /*2930*/  UIMAD UR30, UR8, UR14, UR30 ;  /* 0x0000000e081e72a4 */ /* 0x000fe4000f8e021e */
[----:B------:R-:W-:-:S12]  /*2940*/  UIMAD UR31, UR4, UR10, UR31 ;  /* 0x0000000a041f72a4 */ /* 0x000fd8000f8e021f */
.L_x_42:
[----:B------:R-:W-:Y:S01]  /*2950*/  VIADD R11, R11, 0x1 ;  /* 0x000000010b0b7836 */ /* 0x000fe20000000000 */
[----:B------:R-:W-:Y:S01]  /*2960*/  R2UR UR4, R88 ;  /* 0x00000000580472ca */ /* 0x000fe200000e0000 */
[----:B------:R-:W-:Y:S01]  /*2970*/  UIADD3 UR24, UPT, UPT, UR30, UR63, URZ ;  /* 0x0000003f1e187290 */ /* 0x000fe2000fffe0ff */
[----:B------:R-:W-:Y:S02]  /*2980*/  PLOP3.LUT P1, PT, PT, PT, PT, 0x80, 0x8 ;  /* 0x000000000008781c */ /* 0x000fe40003f2f070 */
[----:B------:R-:W-:-:S04]  /*2990*/  ISETP.NE.AND P0, PT, R11, 0x2, PT ;  /* 0x000000020b00780c */ /* 0x000fc80003f05270 */
[----:B------:R-:W-:Y:S02]  /*29a0*/  SEL R3, RZ, 0x1, P0 ;  /* 0x00000001ff037807 */ /* 0x000fe40000000000 */
[----:B------:R-:W-:Y:S02]  /*29b0*/  SEL R11, R11, RZ, P0 ;  /* 0x000000ff0b0b7207 */ /* 0x000fe40000000000 */
[----:B------:R-:W-:Y:S01]  /*29c0*/  LOP3.LUT R10, R10, R3, RZ, 0x3c, !PT ;  /* 0x000000030a0a7212 */ /* 0x000fe200078e3cff */
[----:B------:R-:W-:Y:S01]  /*29d0*/  UIADD3 UR20, UPT, UPT, UR31, UR4, URZ ;  /* 0x000000041f147290 */ /* 0x000fe2000fffe0ff */
[----:B------:R-:W-:Y:S11]  /*29e0*/  BRA.U UP1, `(.L_x_43) ;  /* 0xfffffff101287547 */ /* 0x000ff6000b83ffff */
[----:B------:R-:W-:Y:S01]  /*29f0*/  UIADD3 UR8, UPT, UPT, UR6, 0x68, URZ ;  /* 0x0000006806087890 */ /* 0x000fe2000fffe0ff */
[----:B------:R-:W-:-:S03]  /*2a00*/  SHF.L.U32 R3, R12, 0x1f, RZ ;  /* 0x0000001f0c037819 */ /* 0x000fc600000006ff */
[----:B------:R-:W-:-:S09]  /*2a10*/  ULEA UR4, UR7, UR8, 0x3 ;  /* 0x0000000807047291 */ /* 0x000fd2000f8e18ff */
[----:B------:R-:W2:Y:S02]  /*2a20*/  SYNCS.PHASECHK.TRANS64.TRYWAIT P0, [UR4], R3 ;  /* 0x00000003ff0075a7 */ /* 0x000ea40008001104 */
[----:B--2---:R-:W-:Y:S05]  /*2a30*/  @!P0 BRA `(.L_x_44) ;  /* 0x0000005c00308947 */ /* 0x004fea0003800000 */
.L_x_138:
[----:B------:R-:W-:-:S04]  /*2a40*/  UIADD3 UR4, UPT, UPT, UR7, 0x1, URZ ;  /* 0x0000000107047890 */ /* 0x000fc8000fffe0ff */
[----:B------:R-:W-:-:S04]  /*2a50*/  UISETP.NE.AND UP0, UPT, UR4, 0xd, UPT ;  /* 0x0000000d0400788c */ /* 0x000fc8000bf05270 */
[----:B------:R-:W-:Y:S02]  /*2a60*/  USEL UR6, URZ, 0x1, UP0 ;  /* 0x00000001ff067887 */ /* 0x000fe40008000000 */
[----:B------:R-:W-:-:S04]  /*2a70*/  USEL UR4, UR4, URZ, UP0 ;  /* 0x000000ff04047287 */ /* 0x000fc80008000000 */
[----:B------:R-:W-:Y:S01]  /*2a80*/  ULEA UR5, UR4, UR8, 0x3 ;  /* 0x0000000804057291 */ /* 0x000fe2000f8e18ff */
[----:B------:R-:W-:-:S04]  /*2a90*/  LOP3.LUT R2, R12, UR6, RZ, 0x3c, !PT ;  /* 0x000000060c027c12 */ /* 0x000fc8000f8e3cff */
[----:B-1----:R-:W-:-:S04]  /*2aa0*/  SHF.L.U32 R3, R2, 0x1f, RZ ;  /* 0x0000001f02037819 */ /* 0x002fc800000006ff */
[----:B------:R-:W1:Y:S02]  /*2ab0*/  SYNCS.PHASECHK.TRANS64.TRYWAIT P0, [UR5], R3 ;  /* 0x00000003ff0075a7 */ /* 0x000e640008001105 */
[----:B-1----:R-:W-:Y:S05]  /*2ac0*/  @!P0 BRA `(.L_x_45) ;  /* 0x0000005c00248947 */ /* 0x002fea0003800000 */
.L_x_140:
        /* <DEDUP_REMOVED lines=9> */
.L_x_142:
        /* <DEDUP_REMOVED lines=9> */
.L_x_144:
        /* <DEDUP_REMOVED lines=9> */
.L_x_146:
        /* <DEDUP_REMOVED lines=9> */
.L_x_148:
        /* <DEDUP_REMOVED lines=9> */
.L_x_150:
        /* <DEDUP_REMOVED lines=9> */
.L_x_152:
        /* <DEDUP_REMOVED lines=9> */
.L_x_154:
        /* <DEDUP_REMOVED lines=9> */
.L_x_156:
        /* <DEDUP_REMOVED lines=9> */
.L_x_158:
        /* <DEDUP_REMOVED lines=9> */
.L_x_160:
[----:B------:R-:W-:-:S04]  /*3070*/  UIADD3 UR4, UPT, UPT, UR4, 0x1, URZ ;  /* 0x0000000104047890 */ /* 0x000fc8000fffe0ff */
[----:B------:R-:W-:-:S04]  /*3080*/  UISETP.NE.AND UP0, UPT, UR4, 0xd, UPT ;  /* 0x0000000d0400788c */ /* 0x000fc8000bf05270 */
[----:B------:R-:W-:Y:S02]  /*3090*/  USEL UR5, URZ, 0x1, UP0 ;  /* 0x00000001ff057887 */ /* 0x000fe40008000000 */
[----:B------:R-:W-:-:S04]  /*30a0*/  USEL UR4, UR4, URZ, UP0 ;  /* 0x000000ff04047287 */ /* 0x000fc80008000000 */
[----:B------:R-:W-:Y:S01]  /*30b0*/  ULEA UR4, UR4, UR8, 0x3 ;  /* 0x0000000804047291 */ /* 0x000fe2000f8e18ff */
[----:B-1----:R-:W-:-:S04]  /*30c0*/  LOP3.LUT R3, R2, UR5, RZ, 0x3c, !PT ;  /* 0x0000000502037c12 */ /* 0x002fc8000f8e3cff */
[----:B------:R-:W-:Y:S01]  /*30d0*/  SHF.L.U32 R3, R3, 0x1f, RZ ;  /* 0x0000001f03037819 */ /* 0x000fe200000006ff */
[----:B------:R-:W-:-:S07]  /*30e0*/  IMAD.U32 R0, RZ, RZ, UR4 ;  /* 0x00000004ff007e24 */ /* 0x000fce000f8e00ff */
.L_x_56:
[----:B-1----:R1:W2:Y:S02]  /*30f0*/  SYNCS.PHASECHK.TRANS64.TRYWAIT P0, [R0+URZ], R3 ;  /* 0x00000003000075a7 */ /* 0x0022a400080011ff */
[----:B--2---:R-:W-:Y:S05]  /*3100*/  @!P0 NANOSLEEP.SYNCS 0x989680 ;  /* 0x009896800000895d */ /* 0x004fea0003900000 */
[----:B------:R-:W2:Y:S02]  /*3110*/  @!P0 SYNCS.PHASECHK.TRANS64 P0, [R0+URZ], R3 ;  /* 0x00000003000085a7 */ /* 0x000ea400080010ff */
[----:B--2---:R-:W-:Y:S05]  /*3120*/  @P0 EXIT ;  /* 0x000000000000094d */ /* 0x004fea0003800000 */
[----:B------:R-:W-:Y:S05]  /*3130*/  BRA `(.L_x_56) ;  /* 0xfffffffc00ec7947 */ /* 0x000fea000383ffff */
.L_x_23:
[----:B------:R-:W-:-:S04]  /*3140*/  UISETP.NE.AND UP0, UPT, UR46, URZ, UPT ;  /* 0x000000ff2e00728c */ /* 0x000fc8000bf05270 */
[----:B------:R-:W-:-:S09]  /*3150*/  UISETP.NE.OR UP0, UPT, UR25, 0x1, UP0 ;  /* 0x000000011900788c */ /* 0x000fd20008705670 */
[----:B------:R-:W-:Y:S05]  /*3160*/  BRA.U UP0, `(.L_x_57) ;  /* 0x0000000500487547 */ /* 0x000fea000b800000 */
[----:B------:R-:W-:Y:S01]  /*3170*/  ISETP.GE.U32.AND P2, PT, R0, 0x4, PT ;  /* 0x000000040000780c */ /* 0x000fe20003f46070 */
[----:B------:R-:W-:Y:S01]  /*3180*/  IMAD.MOV.U32 R12, RZ, RZ, 0x1 ;  /* 0x00000001ff0c7424 */ /* 0x000fe200078e00ff */
[----:B------:R-:W-:Y:S02]  /*3190*/  CS2R R10, SRZ ;  /* 0x00000000000a7805 */ /* 0x000fe4000001ff00 */
[----:B------:R-:W-:Y:S01]  /*31a0*/  CS2R R8, SRZ ;  /* 0x0000000000087805 */ /* 0x000fe2000001ff00 */
[----:B------:R-:W-:Y:S01]  /*31b0*/  UMOV UR6, 0x400 ;  /* 0x0000040000067882 */ /* 0x000fe20000000000 */
[----:B------:R-:W-:Y:S01]  /*31c0*/  UMOV UR5, URZ ;  /* 0x000000ff00057c82 */ /* 0x000fe20008000000 */
[----:B------:R-:W-:-:S12]  /*31d0*/  ULEA UR6, UR46, UR6, 0x18 ;  /* 0x000000062e067291 */ /* 0x000fd8000f8ec0ff */
.L_x_61:
[----:B------:R-:W-:Y:S02]  /*31e0*/  LEA R2, R8, UR6, 0x3 ;  /* 0x0000000608027c11 */ /* 0x000fe4000f8e18ff */
[----:B------:R-:W-:-:S03]  /*31f0*/  SHF.L.U32 R5, R9, 0x1f, RZ ;  /* 0x0000001f09057819 */ /* 0x000fc600000006ff */
[----:B------:R-:W-:Y:S01]  /*3200*/  VIADD R4, R2, 0x170 ;  /* 0x0000017002047836 */ /* 0x000fe20000000000 */
[----:B------:R-:W1:Y:S02]  /*3210*/  SYNCS.PHASECHK.TRANS64.TRYWAIT P0, [R2+URZ+0x160], R5 ;  /* 0x00016005020075a7 */ /* 0x000e6400080011ff */
[----:B-1----:R-:W-:Y:S05]  /*3220*/  @!P0 BRA `(.L_x_58) ;  /* 0x0000005800548947 */ /* 0x002fea0003800000 */
.L_x_161:
[----:B------:R-:W-:Y:S01]  /*3230*/  ULEA UR4, UR5, UR6, 0x3 ;  /* 0x0000000605047291 */ /* 0x000fe2000f8e18ff */
[----:B------:R-:W-:Y:S02]  /*3240*/  PRMT R4, RZ, 0x654, R4 ;  /* 0x00000654ff047816 */ /* 0x000fe40000000004 */
[----:B-1----:R-:W-:Y:S01]  /*3250*/  SHF.L.U32 R5, R12, 0x1f, RZ ;  /* 0x0000001f0c057819 */ /* 0x002fe200000006ff */
[----:B------:R-:W-:Y:S01]  /*3260*/  UIADD3 UR7, UPT, UPT, UR4, 0x100, URZ ;  /* 0x0000010004077890 */ /* 0x000fe2000fffe0ff */
[----:B------:R1:W-:Y:S05]  /*3270*/  SYNCS.ARRIVE.TRANS64.RED.A1T0 RZ, [R4+URZ], RZ ;  /* 0x000000ff04ff79a7 */ /* 0x0003ea00081004ff */
[----:B------:R-:W-:Y:S01]  /*3280*/  IMAD.U32 R7, RZ, RZ, UR7 ;  /* 0x00000007ff077e24 */ /* 0x000fe2000f8e00ff */
[----:B------:R-:W2:Y:S04]  /*3290*/  SYNCS.PHASECHK.TRANS64.TRYWAIT P0, [UR4+0x110], R5 ;  /* 0x00011005ff0075a7 */ /* 0x000ea80008001104 */
[----:B------:R-:W-:Y:S01]  /*32a0*/  PRMT R6, R0, 0x654, R7 ;  /* 0x0000065400067816 */ /* 0x000fe20000000007 */
[----:B-1----:R-:W-:Y:S01]  /*32b0*/  @!P2 IMAD.MOV.U32 R4, RZ, RZ, 0x10 ;  /* 0x00000010ff04a424 */ /* 0x002fe200078e00ff */
[----:B--2---:R-:W-:Y:S06]  /*32c0*/  @!P0 BRA `(.L_x_59) ;  /* 0x0000005800408947 */ /* 0x004fec0003800000 */
.L_x_163:
[----:B------:R-:W-:Y:S01]  /*32d0*/  ULEA UR8, UR5, UR6, 0x4 ;  /* 0x0000000605087291 */ /* 0x000fe2000f8e20ff */
[----:B------:R-:W-:Y:S01]  /*32e0*/  SEL R3, R6, R3, !P2 ;  /* 0x0000000306037207 */ /* 0x000fe20005000000 */
[----:B------:R-:W-:Y:S01]  /*32f0*/  UIADD3 UR9, UPT, UPT, UR4, 0x100, URZ ;  /* 0x0000010004097890 */ /* 0x000fe2000fffe0ff */
[----:B-1----:R-:W-:Y:S01]  /*3300*/  LEA R2, R11, UR6, 0x3 ;  /* 0x000000060b027c11 */ /* 0x002fe2000f8e18ff */
[----:B------:R-:W-:Y:S01]  /*3310*/  UIADD3 UR8, UPT, UPT, UR8, 0x190, URZ ;  /* 0x0000019008087890 */ /* 0x000fe2000fffe0ff */
[----:B------:R-:W-:Y:S01]  /*3320*/  SHF.L.U32 R5, R10, 0x1f, RZ ;  /* 0x0000001f0a057819 */ /* 0x000fe200000006ff */
[----:B------:R1:W-:Y:S01]  /*3330*/  @!P2 SYNCS.ARRIVE.TRANS64.RED RZ, [R3+URZ], R4 ;  /* 0x0000000403ffa9a7 */ /* 0x0003e200080004ff */
[----:B------:R-:W-:Y:S01]  /*3340*/  UIADD3 UR4, UPT, UPT, UR5, 0x1, URZ ;  /* 0x0000000105047890 */ /* 0x000fe2000fffe0ff */
[----:B------:R-:W-:-:S03]  /*3350*/  VIADD R8, R8, 0x1 ;  /* 0x0000000108087836 */ /* 0x000fc60000000000 */
[----:B------:R-:W-:Y:S02]  /*3360*/  UISETP.NE.AND UP0, UPT, UR4, 0x2, UPT ;  /* 0x000000020400788c */ /* 0x000fe4000bf05270 */
[----:B------:R-:W-:Y:S06]  /*3370*/  UGETNEXTWORKID.BROADCAST [UR8], [UR9] ;  /* 0x00000000080073ca */ /* 0x000fec0008000100 */
[----:B------:R-:W-:Y:S01]  /*3380*/  USEL UR7, URZ, 0x1, UP0 ;  /* 0x00000001ff077887 */ /* 0x000fe20008000000 */
[----:B------:R-:W-:Y:S01]  /*3390*/  ISETP.NE.AND P0, PT, R8, 0x2, PT ;  /* 0x000000020800780c */ /* 0x000fe20003f05270 */
[----:B------:R-:W-:Y:S01]  /*33a0*/  USEL UR5, UR4, URZ, UP0 ;  /* 0x000000ff04057287 */ /* 0x000fe20008000000 */
[----:B------:R-:W2:Y:S03]  /*33b0*/  SYNCS.PHASECHK.TRANS64.TRYWAIT P1, [R2+URZ+0x100], R5 ;  /* 0x00010005020075a7 */ /* 0x000ea600080211ff */
[----:B------:R-:W-:Y:S01]  /*33c0*/  LOP3.LUT R12, R12, UR7, RZ, 0x3c, !PT ;  /* 0x000000070c0c7c12 */ /* 0x000fe2000f8e3cff */
[----:B-12---:R-:W-:Y:S07]  /*33d0*/  @!P1 BRA `(.L_x_60) ;  /* 0x0000005800149947 */ /* 0x006fee0003800000 */
.L_x_164:
[C---:B------:R-:W-:Y:S01]  /*33e0*/  LEA R4, R11.reuse, UR6, 0x4 ;  /* 0x000000060b047c11 */ /* 0x040fe2000f8e20ff */
[----:B-1----:R-:W-:Y:S01]  /*33f0*/  VIADD R2, R2, 0x110 ;  /* 0x0000011002027836 */ /* 0x002fe20000000000 */
[----:B------:R-:W-:Y:S01]  /*3400*/  SEL R8, R8, RZ, P0 ;  /* 0x000000ff08087207 */ /* 0x000fe20000000000 */
[----:B------:R-:W-:-:S03]  /*3410*/  VIADD R11, R11, 0x1 ;  /* 0x000000010b0b7836 */ /* 0x000fc60000000000 */
[----:B------:R-:W1:Y:S01]  /*3420*/  LDS.128 R4, [R4+0x190] ;  /* 0x0001900004047984 */ /* 0x000e620000000c00 */
[----:B------:R-:W-:Y:S02]  /*3430*/  PRMT R2, RZ, 0x654, R2 ;  /* 0x00000654ff027816 */ /* 0x000fe40000000002 */
[C---:B------:R-:W-:Y:S01]  /*3440*/  ISETP.NE.AND P1, PT, R11.reuse, 0x2, PT ;  /* 0x000000020b00780c */ /* 0x040fe20003f25270 */
[----:B------:R-:W-:Y:S01]  /*3450*/  @!PT LDS RZ, [RZ] ;  /* 0x00000000fffff984 */ /* 0x000fe20000000800 */
[----:B------:R-:W-:Y:S01]  /*3460*/  @!PT LDS RZ, [RZ] ;  /* 0x00000000fffff984 */ /* 0x000fe20000000800 */
[----:B------:R-:W-:Y:S01]  /*3470*/  @!PT LDS RZ, [RZ] ;  /* 0x00000000fffff984 */ /* 0x000fe20000000800 */
[----:B------:R-:W-:Y:S01]  /*3480*/  @!PT LDS RZ, [RZ] ;  /* 0x00000000fffff984 */ /* 0x000fe20000000800 */
[----:B------:R2:W-:Y:S06]  /*3490*/  MEMBAR.ALL.CTA ;  /* 0x0000000000007992 */ /* 0x0005ec0000008000 */
[----:B--2---:R-:W2:Y:S01]  /*34a0*/  FENCE.VIEW.ASYNC.S ;  /* 0x00000000000073c6 */ /* 0x004ea20000000000 */
[----:B------:R-:W-:Y:S01]  /*34b0*/  SEL R11, R11, RZ, P1 ;  /* 0x000000ff0b0b7207 */ /* 0x000fe20000800000 */
[----:B--2---:R2:W-:Y:S01]  /*34c0*/  SYNCS.ARRIVE.TRANS64.RED.A1T0 RZ, [R2+URZ], RZ ;  /* 0x000000ff02ff79a7 */ /* 0x0045e200081004ff */
[----:B-1----:R-:W-:-:S02]  /*34d0*/  LOP3.LUT P3, RZ, R6, 0x1, RZ, 0xc0, !PT ;  /* 0x0000000106ff7812 */ /* 0x002fc4000786c0ff */
[----:B------:R-:W-:-:S04]  /*34e0*/  SEL R5, RZ, 0x1, P1 ;  /* 0x00000001ff057807 */ /* 0x000fc80000800000 */
[----:B------:R-:W-:Y:S02]  /*34f0*/  LOP3.LUT R10, R10, R5, RZ, 0x3c, !PT ;  /* 0x000000050a0a7212 */ /* 0x000fe400078e3cff */
[----:B--2---:R-:W-:-:S04]  /*3500*/  SEL R2, RZ, 0x1, P0 ;  /* 0x00000001ff027807 */ /* 0x004fc80000000000 */
[----:B------:R-:W-:Y:S01]  /*3510*/  LOP3.LUT R9, R9, R2, RZ, 0x3c, !PT ;  /* 0x0000000209097212 */ /* 0x000fe200078e3cff */
[----:B------:R-:W-:Y:S06]  /*3520*/  @P3 BRA `(.L_x_61) ;  /* 0xfffffffc002c3947 */ /* 0x000fec000383ffff */
[----:B------:R-:W-:Y:S01]  /*3530*/  ULEA UR4, UR5, UR6, 0x3 ;  /* 0x0000000605047291 */ /* 0x000fe2000f8e18ff */
[----:B------:R-:W-:-:S08]  /*3540*/  SHF.L.U32 R3, R12, 0x1f, RZ ;  /* 0x0000001f0c037819 */ /* 0x000fd000000006ff */
[----:B------:R-:W1:Y:S02]  /*3550*/  SYNCS.PHASECHK.TRANS64 P0, [UR4+0x110], R3 ;  /* 0x00011003ff0075a7 */ /* 0x000e640008001004 */
[----:B-1----:R-:W-:Y:S05]  /*3560*/  @P0 BRA `(.L_x_62) ;  /* 0x0000000000080947 */ /* 0x002fea0003800000 */
[----:B------:R-:W1:Y:S02]  /*3570*/  SYNCS.PHASECHK.TRANS64.TRYWAIT P0, [UR4+0x110], R3 ;  /* 0x00011003ff0075a7 */ /* 0x000e640008001104 */
[----:B-1----:R-:W-:Y:S05]  /*3580*/  @!P0 BRA `(.L_x_63) ;  /* 0x0000005400bc8947 */ /* 0x002fea0003800000 */
.L_x_62:
[----:B------:R-:W-:-:S04]  /*3590*/  UIADD3 UR7, UPT, UPT, UR5, 0x1, URZ ;  /* 0x0000000105077890 */ /* 0x000fc8000fffe0ff */
[----:B------:R-:W-:-:S04]  /*35a0*/  UISETP.NE.AND UP0, UPT, UR7, 0x2, UPT ;  /* 0x000000020700788c */ /* 0x000fc8000bf05270 */
[----:B------:R-:W-:Y:S02]  /*35b0*/  USEL UR8, URZ, 0x1, UP0 ;  /* 0x00000001ff087887 */ /* 0x000fe40008000000 */
[----:B------:R-:W-:-:S04]  /*35c0*/  USEL UR7, UR7, URZ, UP0 ;  /* 0x000000ff07077287 */ /* 0x000fc80008000000 */
[----:B------:R-:W-:Y:S01]  /*35d0*/  ULEA UR7, UR7, UR6, 0x3 ;  /* 0x0000000607077291 */ /* 0x000fe2000f8e18ff */
[----:B-1----:R-:W-:-:S04]  /*35e0*/  LOP3.LUT R3, R12, UR8, RZ, 0x3c, !PT ;  /* 0x000000080c037c12 */ /* 0x002fc8000f8e3cff */
[----:B------:R-:W-:-:S04]  /*35f0*/  SHF.L.U32 R0, R3, 0x1f, RZ ;  /* 0x0000001f03007819 */ /* 0x000fc800000006ff */
[----:B------:R-:W1:Y:S02]  /*3600*/  SYNCS.PHASECHK.TRANS64 P0, [UR7+0x110], R0 ;  /* 0x00011000ff0075a7 */ /* 0x000e640008001007 */
[----:B-1----:R-:W-:Y:S05]  /*3610*/  @P0 EXIT ;  /* 0x000000000000094d */ /* 0x002fea0003800000 */
[----:B------:R-:W-:Y:S02]  /*3620*/  SHF.L.U32 R3, R3, 0x1f, RZ ;  /* 0x0000001f03037819 */ /* 0x000fe400000006ff */
[----:B------:R-:W-:-:S07]  /*3630*/  MOV R0, UR7 ;  /* 0x0000000700007c02 */ /* 0x000fce0008000f00 */
.L_x_64:
[----:B-1----:R1:W2:Y:S02]  /*3640*/  SYNCS.PHASECHK.TRANS64.TRYWAIT P0, [R0+URZ+0x110], R3 ;  /* 0x00011003000075a7 */ /* 0x0022a400080011ff */
[----:B--2---:R-:W-:Y:S05]  /*3650*/  @!P0 NANOSLEEP.SYNCS 0x989680 ;  /* 0x009896800000895d */ /* 0x004fea0003900000 */
[----:B------:R-:W2:Y:S02]  /*3660*/  @!P0 SYNCS.PHASECHK.TRANS64 P0, [R0+URZ+0x110], R3 ;  /* 0x00011003000085a7 */ /* 0x000ea400080010ff */
[----:B--2---:R-:W-:Y:S05]  /*3670*/  @P0 EXIT ;  /* 0x000000000000094d */ /* 0x004fea0003800000 */
[----:B------:R-:W-:Y:S05]  /*3680*/  BRA `(.L_x_64) ;  /* 0xfffffffc00ec7947 */ /* 0x000fea000383ffff */
.L_x_57:
[----:B------:R-:W-:Y:S05]  /*3690*/  BRA.U UP4, `(.L_x_65) ;  /* 0x0000001104d87547 */ /* 0x000fea000b800000 */
[----:B------:R-:W-:Y:S01]  /*36a0*/  UMOV UR4, 0x40 ;  /* 0x0000004000047882 */ /* 0x000fe20000000000 */
[----:B------:R-:W-:Y:S01]  /*36b0*/  NOP ;  /* 0x0000000000007918 */ /* 0x000fe20000000000 */
[----:B------:R-:W-:Y:S01]  /*36c0*/  ULEA UR5, UR46, UR4, 0x18 ;  /* 0x000000042e057291 */ /* 0x000fe2000f8ec0ff */
[----:B------:R-:W-:Y:S02]  /*36d0*/  UMOV UR6, 0x400 ;  /* 0x0000040000067882 */ /* 0x000fe40000000000 */
[----:B------:R-:W-:-:S06]  /*36e0*/  ULEA UR6, UR46, UR6, 0x18 ;  /* 0x000000062e067291 */ /* 0x000fcc000f8ec0ff */
[----:B------:R-:W1:Y:S02]  /*36f0*/  LDS.U8 R0, [UR5+0x1c] ;  /* 0x00001c05ff007984 */ /* 0x000e640008000000 */
[----:B-1----:R-:W-:-:S13]  /*3700*/  ISETP.NE.AND P0, PT, R0, RZ, PT ;  /* 0x000000ff0000720c */ /* 0x002fda0003f05270 */
[----:B------:R-:W-:Y:S05]  /*3710*/  @P0 BRA `(.L_x_66) ;  /* 0x0000000400080947 */ /* 0x000fea0003800000 */
[----:B------:R-:W-:Y:S02]  /*3720*/  UISETP.NE.U32.AND UP1, UPT, UR47, 0x1, UPT ;  /* 0x000000012f00788c */ /* 0x000fe4000bf25070 */
[----:B------:R-:W-:-:S07]  /*3730*/  UIADD3 UR7, UPT, UPT, UR5, 0x8, URZ ;  /* 0x0000000805077890 */ /* 0x000fce000fffe0ff */
[----:B------:R-:W-:Y:S05]  /*3740*/  BRA.U !UP1, `(.L_x_67) ;  /* 0x00000001099c7547 */ /* 0x000fea000b800000 */
[----:B------:R-:W-:Y:S01]  /*3750*/  ELECT P0, URZ, PT ;  /* 0x0000000000ff782f */ /* 0x000fe20003800000 */
[----:B------:R-:W-:-:S12]  /*3760*/  BSSY B0, `(.L_x_67) ;  /* 0x0000025000007945 */ /* 0x000fd80003800000 */
[----:B------:R-:W-:Y:S05]  /*3770*/  @!P0 BRA `(.L_x_68) ;  /* 0x00000000008c8947 */ /* 0x000fea0003800000 */
[----:B------:R-:W-:-:S05]  /*3780*/  UMOV UR4, 0x10 ;  /* 0x0000001000047882 */ /* 0x000fca0000000000 */
[----:B------:R-:W-:Y:S04]  /*3790*/  DEPBAR.LE SB1, 0x36 ;  /* 0x00009d800000791a */ /* 0x000fe80000000000 */
[----:B------:R-:W1:Y:S02]  /*37a0*/  UTCATOMSWS.2CTA.FIND_AND_SET.ALIGN UP0, UR4, UR4 ;  /* 0x00000004000475e3 */ /* 0x000e640008200800 */
[----:B-1----:R-:W-:Y:S01]  /*37b0*/  MOV R11, UR4 ;  /* 0x00000004000b7c02 */ /* 0x002fe20008000f00 */
[----:B------:R-:W-:Y:S06]  /*37c0*/  BRA.U UP0, `(.L_x_69) ;  /* 0x0000000100187547 */ /* 0x000fec000b800000 */
.L_x_70:
[----:B------:R-:W-:Y:S05]  /*37d0*/  NANOSLEEP 0x64 ;  /* 0x000000640000795d */ /* 0x000fea0003800000 */
[----:B------:R-:W-:-:S05]  /*37e0*/  UMOV UR4, 0x10 ;  /* 0x0000001000047882 */ /* 0x000fca0000000000 */
[----:B------:R-:W-:Y:S04]  /*37f0*/  DEPBAR.LE SB1, 0x36 ;  /* 0x00009d800000791a */ /* 0x000fe80000000000 */
[----:B------:R-:W1:Y:S02]  /*3800*/  UTCATOMSWS.2CTA.FIND_AND_SET.ALIGN UP0, UR4, UR4 ;  /* 0x00000004000475e3 */ /* 0x000e640008200800 */
[----:B-1----:R-:W-:Y:S01]  /*3810*/  MOV R11, UR4 ;  /* 0x00000004000b7c02 */ /* 0x002fe20008000f00 */
[----:B------:R-:W-:Y:S05]  /*3820*/  BRA.U !UP0, `(.L_x_70) ;  /* 0xfffffffd08e87547 */ /* 0x000fea000b83ffff */
.L_x_69:
[----:B------:R-:W1:Y:S01]  /*3830*/  LDS R7, [UR5+0x10] ;  /* 0x00001005ff077984 */ /* 0x000e620008000800 */
[----:B------:R-:W-:Y:S01]  /*3840*/  IMAD.U32 R5, RZ, RZ, UR6 ;  /* 0x00000006ff057e24 */ /* 0x000fe2000f8e00ff */
[----:B------:R-:W-:-:S03]  /*3850*/  MOV R4, UR48 ;  /* 0x0000003000047c02 */ /* 0x000fc60008000f00 */
[----:B------:R-:W-:Y:S01]  /*3860*/  VIADD R5, R5, 0x1b0 ;  /* 0x000001b005057836 */ /* 0x000fe20000000000 */
[----:B-1----:R-:W-:-:S04]  /*3870*/  SHF.L.U32 R7, R7, 0x1f, RZ ;  /* 0x0000001f07077819 */ /* 0x002fc800000006ff */
[----:B------:R-:W1:Y:S02]  /*3880*/  SYNCS.PHASECHK.TRANS64.TRYWAIT P0, [UR5+0x8], R7 ;  /* 0x00000807ff0075a7 */ /* 0x000e640008001105 */
[----:B-1----:R-:W-:Y:S05]  /*3890*/  @P0 BRA `(.L_x_71) ;  /* 0x0000000000080947 */ /* 0x002fea0003800000 */
[----:B------:R-:W1:Y:S02]  /*38a0*/  SYNCS.PHASECHK.TRANS64.TRYWAIT P0, [UR5+0x8], R7 ;  /* 0x00000807ff0075a7 */ /* 0x000e640008001105 */
[----:B-1----:R-:W-:Y:S05]  /*38b0*/  @!P0 BRA `(.L_x_72) ;  /* 0x0000005400088947 */ /* 0x002fea0003800000 */
.L_x_71:
[----:B-1----:R-:W-:Y:S01]  /*38c0*/  HFMA2 R0, -RZ, RZ, 0, 5.9604644775390625e-08 ;  /* 0x00000001ff007431 */ /* 0x002fe200000001ff */
[----:B------:R-:W-:Y:S01]  /*38d0*/  UPRMT UR4, UR48, 0x654, UR7 ;  /* 0x0000065430047896 */ /* 0x000fe20008000007 */
[----:B------:R-:W-:Y:S01]  /*38e0*/  IMAD.MOV.U32 R8, RZ, RZ, 0xffff ;  /* 0x0000ffffff087424 */ /* 0x000fe200078e00ff */
[----:B------:R-:W-:Y:S01]  /*38f0*/  PRMT R4, R4, 0x654, R5 ;  /* 0x0000065404047816 */ /* 0x000fe20000000005 */
[----:B------:R-:W-:Y:S02]  /*3900*/  IMAD.MOV.U32 R6, RZ, RZ, 0x4 ;  /* 0x00000004ff067424 */ /* 0x000fe400078e00ff */
[----:B------:R-:W-:Y:S01]  /*3910*/  IMAD.SHL.U32 R9, R11, 0x20, RZ ;  /* 0x000000200b097824 */ /* 0x000fe200078e00ff */
[----:B------:R-:W-:Y:S02]  /*3920*/  MOV R5, UR4 ;  /* 0x0000000400057c02 */ /* 0x000fe40008000f00 */
[-C--:B------:R-:W-:Y:S01]  /*3930*/  SHF.L.U32 R8, R8, R11.reuse, RZ ;  /* 0x0000000b08087219 */ /* 0x080fe200000006ff */
[----:B------:R1:W-:Y:S01]  /*3940*/  SYNCS.ARRIVE.TRANS64.RED RZ, [UR4], R6 ;  /* 0x00000006ffff79a7 */ /* 0x0003e20008000404 */
[----:B------:R-:W-:Y:S01]  /*3950*/  SHF.L.U32 R7, R0, R11, RZ ;  /* 0x0000000b00077219 */ /* 0x000fe200000006ff */
[----:B------:R1:W-:Y:S04]  /*3960*/  STS [UR6+0x1b0], R9 ;  /* 0x0001b009ff007988 */ /* 0x0003e80008000806 */
[----:B------:R1:W-:Y:S04]  /*3970*/  STAS [R4.64], R11 ;  /* 0x0000000b04007dbd */ /* 0x0003e8000c0008ff */
[----:B------:R1:W-:Y:S04]  /*3980*/  ATOMS.OR RZ, [UR5+0x14], R8 ;  /* 0x00001408ffff798c */ /* 0x0003e8000b000005 */
[----:B------:R1:W-:Y:S04]  /*3990*/  ATOMS.OR RZ, [UR5+0x18], R7 ;  /* 0x00001807ffff798c */ /* 0x0003e8000b000005 */
[----:B------:R1:W-:Y:S02]  /*39a0*/  ATOMS.XOR RZ, [UR5+0x10], R0 ;  /* 0x00001000ffff798c */ /* 0x0003e4000b800005 */
.L_x_68:
[----:B------:R-:W-:Y:S05]  /*39b0*/  BSYNC B0 ;  /* 0x0000000000007941 */ /* 0x000fea0003800000 */
.L_x_67:
[----:B------:R-:W-:Y:S05]  /*39c0*/  BRA.U UP1, `(.L_x_73) ;  /* 0x00000001016c7547 */ /* 0x000fea000b800000 */
[----:B------:R-:W-:-:S03]  /*39d0*/  UMOV UR4, 0xffffffff ;  /* 0xffffffff00047882 */ /* 0x000fc60000000000 */
[----:B------:R-:W-:Y:S05]  /*39e0*/  BRA.DIV UR4, `(.L_x_74) ;  /* 0x0000005204d47947 */ /* 0x000fea000b800000 */
[----:B------:R-:W-:-:S13]  /*39f0*/  ELECT P6, URZ, PT ;  /* 0x0000000000ff782f */ /* 0x000fda00038c0000 */
.L_x_168:
[----:B------:R-:W-:Y:S05]  /*3a00*/  @!P6 BRA `(.L_x_73) ;  /* 0x00000000005ce947 */ /* 0x000fea0003800000 */
[----:B-1----:R-:W1:Y:S02]  /*3a10*/  LDS R5, [UR5+0x10] ;  /* 0x00001005ff057984 */ /* 0x002e640008000800 */
[----:B-1----:R-:W-:-:S04]  /*3a20*/  SHF.L.U32 R5, R5, 0x1f, RZ ;  /* 0x0000001f05057819 */ /* 0x002fc800000006ff */
[----:B------:R-:W1:Y:S02]  /*3a30*/  SYNCS.PHASECHK.TRANS64.TRYWAIT P0, [UR5+0x8], R5 ;  /* 0x00000805ff0075a7 */ /* 0x000e640008001105 */
[----:B-1----:R-:W-:Y:S05]  /*3a40*/  @P0 BRA `(.L_x_75) ;  /* 0x0000000000080947 */ /* 0x002fea0003800000 */
[----:B------:R-:W1:Y:S02]  /*3a50*/  SYNCS.PHASECHK.TRANS64.TRYWAIT P0, [UR5+0x8], R5 ;  /* 0x00000805ff0075a7 */ /* 0x000e640008001105 */
[----:B-1----:R-:W-:Y:S05]  /*3a60*/  @!P0 BRA `(.L_x_76) ;  /* 0x0000005000d48947 */ /* 0x002fea0003800000 */
.L_x_75:
[----:B------:R-:W2:Y:S01]  /*3a70*/  LDS R7, [UR6+0x1b0] ;  /* 0x0001b006ff077984 */ /* 0x000ea20008000800 */
[----:B-1----:R-:W-:Y:S02]  /*3a80*/  HFMA2 R0, -RZ, RZ, 0, 5.9604644775390625e-08 ;  /* 0x00000001ff007431 */ /* 0x002fe400000001ff */
[----:B------:R-:W-:Y:S01]  /*3a90*/  IMAD.MOV.U32 R4, RZ, RZ, 0xffff ;  /* 0x0000ffffff047424 */ /* 0x000fe200078e00ff */
[----:B------:R-:W-:Y:S01]  /*3aa0*/  UPRMT UR4, UR48, 0x654, UR7 ;  /* 0x0000065430047896 */ /* 0x000fe20008000007 */
[----:B--2---:R-:W-:-:S03]  /*3ab0*/  IMAD.SHL.U32 R5, R7, 0x20, RZ ;  /* 0x0000002007057824 */ /* 0x004fc600078e00ff */
[-C--:B------:R-:W-:Y:S02]  /*3ac0*/  SHF.L.U32 R4, R4, R7.reuse, RZ ;  /* 0x0000000704047219 */ /* 0x080fe400000006ff */
[----:B------:R-:W-:Y:S01]  /*3ad0*/  SHF.L.U32 R7, R0, R7, RZ ;  /* 0x0000000700077219 */ /* 0x000fe200000006ff */
[----:B------:R2:W-:Y:S04]  /*3ae0*/  STS [UR6+0x1b0], R5 ;  /* 0x0001b005ff007988 */ /* 0x0005e80008000806 */
[----:B------:R2:W-:Y:S04]  /*3af0*/  ATOMS.OR RZ, [UR5+0x14], R4 ;  /* 0x00001404ffff798c */ /* 0x0005e8000b000005 */
[----:B------:R2:W-:Y:S01]  /*3b00*/  ATOMS.OR RZ, [UR5+0x18], R7 ;  /* 0x00001807ffff798c */ /* 0x0005e2000b000005 */
[----:B------:R-:W-:Y:S03]  /*3b10*/  SYNCS.ARRIVE.TRANS64.RED.A1T0 RZ, [UR4], RZ ;  /* 0x000000ffffff79a7 */ /* 0x000fe60008100404 */
[----:B------:R2:W-:Y:S01]  /*3b20*/  ATOMS.XOR RZ, [UR5+0x10], R0 ;  /* 0x00001000ffff798c */ /* 0x0005e2000b800005 */
[----:B------:R-:W-:Y:S05]  /*3b30*/  BRA `(.L_x_73) ;  /* 0x0000000000107947 */ /* 0x000fea0003800000 */
.L_x_66:
[----:B------:R-:W-:Y:S02]  /*3b40*/  MOV R0, 0xffffffff ;  /* 0xffffffff00007802 */ /* 0x000fe40000000f00 */
[----:B------:R-:W-:-:S03]  /*3b50*/  MOV R4, 0x3b80 ;  /* 0x00003b8000047802 */ /* 0x000fc60000000f00 */
[----:B------:R1:W-:Y:S04]  /*3b60*/  STS [UR6+0x1b0], R0 ;  /* 0x0001b000ff007988 */ /* 0x0003e80008000806 */
[----:B-1---5:R-:W-:Y:S05]  /*3b70*/  CALL.REL.NOINC `($__internal_1_$__cuda_sm10x_tcgen05_guardrail_trap_phase_invalid_during_alloc) ;  /* 0x00000058001c7944 */ /* 0x022fea0003c00000 */
.L_x_73:
[----:B------:R-:W-:Y:S05]  /*3b80*/  WARPSYNC.ALL ;  /* 0x0000000000007948 */ /* 0x000fea0003800000 */
[----:B------:R-:W3:Y:S01]  /*3b90*/  S2UR UR4, SR_CgaCtaId ;  /* 0x00000000000479c3 */ /* 0x000ee20000008800 */
[----:B------:R-:W-:Y:S01]  /*3ba0*/  UMOV UR26, 0x400 ;  /* 0x00000400001a7882 */ /* 0x000fe20000000000 */
[----:B------:R-:W-:-:S06]  /*3bb0*/  NOP ;  /* 0x0000000000007918 */ /* 0x000fcc0000000000 */
[----:B------:R-:W-:Y:S06]  /*3bc0*/  BAR.ARV 0x6, 0xa0 ;  /* 0x0182800000007b1d */ /* 0x000fec0000002000 */
[----:B------:R-:W4:Y:S01]  /*3bd0*/  LDCU UR6, c[0x0][0x38c] ;  /* 0x00007180ff0677ac */ /* 0x000f220008000800 */
[----:B------:R-:W-:Y:S01]  /*3be0*/  LOP3.LUT R3, R3, 0xffff, RZ, 0xc0, !PT ;  /* 0x0000ffff03037812 */ /* 0x000fe200078ec0ff */
[----:B-1----:R-:W-:Y:S01]  /*3bf0*/  IMAD.MOV.U32 R9, RZ, RZ, 0x1 ;  /* 0x00000001ff097424 */ /* 0x002fe200078e00ff */
[----:B------:R-:W-:Y:S01]  /*3c00*/  LOP3.LUT R2, R2, 0xffff, RZ, 0xc0, !PT ;  /* 0x0000ffff02027812 */ /* 0x000fe200078ec0ff */
[----:B------:R-:W-:Y:S01]  /*3c10*/  IMAD.MOV.U32 R8, RZ, RZ, RZ ;  /* 0x000000ffff087224 */ /* 0x000fe200078e00ff */
[----:B------:R-:W-:Y:S01]  /*3c20*/  R2UR UR28, R3 ;  /* 0x00000000031c72ca */ /* 0x000fe200000e0000 */
[----:B------:R-:W-:Y:S01]  /*3c30*/  UMOV UR32, URZ ;  /* 0x000000ff00207c82 */ /* 0x000fe20008000000 */
[----:B------:R-:W-:-:S02]  /*3c40*/  R2UR UR42, R2 ;  /* 0x00000000022a72ca */ /* 0x000fc400000e0000 */
[----:B------:R-:W-:Y:S01]  /*3c50*/  CS2R R2, SRZ ;  /* 0x0000000000027805 */ /* 0x000fe2000001ff00 */
[----:B------:R-:W-:Y:S01]  /*3c60*/  UMOV UR23, URZ ;  /* 0x000000ff00177c82 */ /* 0x000fe20008000000 */
[----:B---3--:R-:W-:Y:S01]  /*3c70*/  ULEA UR26, UR4, UR26, 0x18 ;  /* 0x0000001a041a7291 */ /* 0x008fe2000f8ec0ff */
[----:B------:R-:W-:Y:S01]  /*3c80*/  UMOV UR22, URZ ;  /* 0x000000ff00167c82 */ /* 0x000fe20008000000 */
[----:B------:R-:W-:Y:S02]  /*3c90*/  UISETP.NE.AND UP3, UPT, UR47, URZ, UPT ;  /* 0x000000ff2f00728c */ /* 0x000fe4000bf65270 */
[----:B------:R-:W-:Y:S02]  /*3ca0*/  UIADD3 UR5, UPT, UPT, UR26, 0x4300, URZ ;  /* 0x000043001a057890 */ /* 0x000fe4000fffe0ff */
[----:B------:R-:W-:-:S03]  /*3cb0*/  UIADD3 UR4, UPT, UPT, UR26, 0x1e300, URZ ;  /* 0x0001e3001a047890 */ /* 0x000fc6000fffe0ff */
[----:B--2---:R-:W1:Y:S01]  /*3cc0*/  LDS R0, [UR26+0x1b0] ;  /* 0x0001b01aff007984 */ /* 0x004e620008000800 */
[----:B----4-:R-:W-:Y:S02]  /*3cd0*/  UIADD3 UR6, UPT, UPT, UR6, 0x7f, URZ ;  /* 0x0000007f06067890 */ /* 0x010fe4000fffe0ff */
[----:B------:R-:W-:Y:S02]  /*3ce0*/  USHF.R.U32.HI UR5, URZ, 0x4, UR5 ;  /* 0x00000004ff057899 */ /* 0x000fe40008011605 */
[----:B------:R-:W-:Y:S02]  /*3cf0*/  USHF.R.S32.HI UR33, URZ, 0x1f, UR6 ;  /* 0x0000001fff217899 */ /* 0x000fe40008011406 */
[----:B------:R-:W-:Y:S02]  /*3d00*/  USHF.R.U32.HI UR4, URZ, 0x4, UR4 ;  /* 0x00000004ff047899 */ /* 0x000fe40008011604 */
[----:B------:R-:W-:Y:S02]  /*3d10*/  ULEA.HI UR33, UR33, UR6, URZ, 0x7 ;  /* 0x0000000621217291 */ /* 0x000fe4000f8f38ff */
[----:B------:R-:W-:-:S02]  /*3d20*/  ULOP3.LUT UR5, UR5, 0x3fff, URZ, 0xc0, !UPT ;  /* 0x00003fff05057892 */ /* 0x000fc4000f8ec0ff */
[----:B------:R-:W-:Y:S02]  /*3d30*/  USHF.R.S32.HI UR33, URZ, 0x7, UR33 ;  /* 0x00000007ff217899 */ /* 0x000fe40008011421 */
[----:B------:R-:W-:Y:S02]  /*3d40*/  ULOP3.LUT UR30, UR4, 0x3fff, URZ, 0xc0, !UPT ;  /* 0x00003fff041e7892 */ /* 0x000fe4000f8ec0ff */
[----:B------:R-:W-:Y:S01]  /*3d50*/  UISETP.LT.AND UP0, UPT, UR33, 0x1, UPT ;  /* 0x000000012100788c */ /* 0x000fe2000bf01270 */
[----:B------:R-:W-:Y:S01]  /*3d60*/  UMOV UR40, 0x0 ;  /* 0x0000000000287882 */ /* 0x000fe20000000000 */
[----:B------:R-:W-:Y:S01]  /*3d70*/  UMOV UR41, 0x8200490 ;  /* 0x0820049000297882 */ /* 0x000fe20000000000 */
[----:B------:R-:W-:Y:S02]  /*3d80*/  ULOP3.LUT UR29, UR5, 0x10000, URZ, 0xfc, !UPT ;  /* 0x00010000051d7892 */ /* 0x000fe4000f8efcff */
[----:B------:R-:W-:Y:S02]  /*3d90*/  ULOP3.LUT UR30, UR30, 0x10000, URZ, 0xfc, !UPT ;  /* 0x000100001e1e7892 */ /* 0x000fe4000f8efcff */
[----:B------:R-:W-:Y:S01]  /*3da0*/  USEL UR43, UR33, 0x1, !UP0 ;  /* 0x00000001212b7887 */ /* 0x000fe2000c000000 */
[----:B------:R-:W-:Y:S01]  /*3db0*/  UMOV UR38, 0x0 ;  /* 0x0000000000267882 */ /* 0x000fe20000000000 */
[----:B------:R-:W-:Y:S01]  /*3dc0*/  UMOV UR39, 0x8200490 ;  /* 0x0820049000277882 */ /* 0x000fe20000000000 */
[----:B------:R-:W-:Y:S01]  /*3dd0*/  UMOV UR36, 0x0 ;  /* 0x0000000000247882 */ /* 0x000fe20000000000 */
[----:B------:R-:W-:Y:S01]  /*3de0*/  UMOV UR37, 0x8200490 ;  /* 0x0820049000257882 */ /* 0x000fe20000000000 */
[----:B------:R-:W-:Y:S01]  /*3df0*/  UMOV UR34, 0x0 ;  /* 0x0000000000227882 */ /* 0x000fe20000000000 */
[----:B------:R-:W-:Y:S01]  /*3e00*/  UMOV UR35, 0x8200490 ;  /* 0x0820049000237882 */ /* 0x000fe20000000000 */
[----:B-1----:R-:W-:-:S15]  /*3e10*/  R2UR UR44, R0 ;  /* 0x00000000002c72ca */ /* 0x002fde00000e0000 */
.L_x_84:
[C---:B------:R-:W-:Y:S02]  /*3e20*/  LEA R0, R8.reuse, UR26, 0x3 ;  /* 0x0000001a08007c11 */ /* 0x040fe4000f8e18ff */
[----:B------:R-:W-:Y:S02]  /*3e30*/  SHF.L.U32 R5, R3, 0x1f, RZ ;  /* 0x0000001f03057819 */ /* 0x000fe400000006ff */
[----:B------:R-:W-:Y:S02]  /*3e40*/  LEA R4, R8, UR26, 0x4 ;  /* 0x0000001a08047c11 */ /* 0x000fe4000f8e20ff */
[----:B------:R-:W1:Y:S02]  /*3e50*/  SYNCS.PHASECHK.TRANS64.TRYWAIT P0, [R0+URZ+0x100], R5 ;  /* 0x00010005000075a7 */ /* 0x000e6400080011ff */
[----:B-1-3--:R-:W-:Y:S05]  /*3e60*/  @!P0 BRA `(.L_x_77) ;  /* 0x0000004c00ec8947 */ /* 0x00afea0003800000 */
.L_x_169:
[----:B-1----:R-:W1:Y:S01]  /*3e70*/  LDS.128 R4, [R4+0x190] ;  /* 0x0001900004047984 */ /* 0x002e620000000c00 */
[----:B------:R-:W-:Y:S02]  /*3e80*/  VIADD R0, R0, 0x110 ;  /* 0x0000011000007836 */ /* 0x000fe40000000000 */
[----:B------:R-:W-:Y:S01]  /*3e90*/  VIADD R8, R8, 0x1 ;  /* 0x0000000108087836 */ /* 0x000fe20000000000 */
[----:B------:R-:W-:Y:S01]  /*3ea0*/  @!PT LDS RZ, [RZ] ;  /* 0x00000000fffff984 */ /* 0x000fe20000000800 */
[----:B------:R-:W-:Y:S01]  /*3eb0*/  @!PT LDS RZ, [RZ] ;  /* 0x00000000fffff984 */ /* 0x000fe20000000800 */
[----:B------:R-:W-:Y:S01]  /*3ec0*/  @!PT LDS RZ, [RZ] ;  /* 0x00000000fffff984 */ /* 0x000fe20000000800 */
[----:B------:R-:W-:Y:S01]  /*3ed0*/  @!PT LDS RZ, [RZ] ;  /* 0x00000000fffff984 */ /* 0x000fe20000000800 */
[----:B------:R2:W-:Y:S06]  /*3ee0*/  MEMBAR.ALL.CTA ;  /* 0x0000000000007992 */ /* 0x0005ec0000008000 */
[----:B--2---:R-:W2:Y:S01]  /*3ef0*/  FENCE.VIEW.ASYNC.S ;  /* 0x00000000000073c6 */ /* 0x004ea20000000000 */
[----:B------:R-:W-:-:S04]  /*3f00*/  PRMT R0, RZ, 0x654, R0 ;  /* 0x00000654ff007816 */ /* 0x000fc80000000000 */
[----:B--2---:R2:W-:Y:S01]  /*3f10*/  SYNCS.ARRIVE.TRANS64.RED.A1T0 RZ, [R0+URZ], RZ ;  /* 0x000000ff00ff79a7 */ /* 0x0045e200081004ff */
[----:B-1----:R-:W-:Y:S01]  /*3f20*/  LOP3.LUT P1, RZ, R6, 0x1, RZ, 0xc0, !PT ;  /* 0x0000000106ff7812 */ /* 0x002fe2000782c0ff */
[----:B--2---:R-:W-:-:S12]  /*3f30*/  BRA.U UP3, `(.L_x_78) ;  /* 0x0000000503087547 */ /* 0x004fd8000b800000 */
[----:B------:R-:W1:Y:S01]  /*3f40*/  LDCU UR4, c[0x0][0x38c] ;  /* 0x00007180ff0477ac */ /* 0x000e620008000800 */
[----:B------:R-:W-:Y:S02]  /*3f50*/  PLOP3.LUT P2, PT, PT, PT, PT, 0x80, 0x8 ;  /* 0x000000000008781c */ /* 0x000fe40003f4f070 */
[----:B------:R-:W-:Y:S01]  /*3f60*/  SHF.L.U32 R5, R9, 0x1f, RZ ;  /* 0x0000001f09057819 */ /* 0x000fe200000006ff */
[----:B------:R-:W-:Y:S02]  /*3f70*/  ULEA UR31, UR32, UR26, 0x3 ;  /* 0x0000001a201f7291 */ /* 0x000fe4000f8e18ff */
[----:B------:R-:W-:Y:S02]  /*3f80*/  ULEA UR11, UR32, UR44, 0x6 ;  /* 0x0000002c200b7291 */ /* 0x000fe4000f8e30ff */
[----:B-1----:R-:W-:-:S06]  /*3f90*/  UISETP.GE.AND UP0, UPT, UR4, 0x1, UPT ;  /* 0x000000010400788c */ /* 0x002fcc000bf06270 */
[----:B------:R-:W-:-:S05]  /*3fa0*/  PLOP3.LUT P0, PT, PT, PT, UP0, 0x80, 0x8 ;  /* 0x000000000008781c */ /* 0x000fca0003f0f008 */
[----:B------:R-:W-:-:S08]  /*3fb0*/  @UP0 ULEA UR4, UR23, UR26, 0x3 ;  /* 0x0000001a17040291 */ /* 0x000fd0000f8e18ff */
[----:B------:R-:W-:-:S04]  /*3fc0*/  @P0 SHF.L.U32 R0, R2, 0x1f, RZ ;  /* 0x0000001f02000819 */ /* 0x000fc800000006ff */
[----:B------:R1:W2:Y:S01]  /*3fd0*/  @P0 SYNCS.PHASECHK.TRANS64.TRYWAIT P2, [UR4], R0 ;  /* 0x00000000ff0005a7 */ /* 0x0002a20008041104 */
[----:B------:R-:W3:Y:S02]  /*3fe0*/  SYNCS.PHASECHK.TRANS64.TRYWAIT P0, [UR31+0x140], R5 ;  /* 0x00014005ff0075a7 */ /* 0x000ee4000800111f */
[----:B-123--:R-:W-:Y:S05]  /*3ff0*/  @!P0 BRA `(.L_x_79) ;  /* 0x0000004c009c8947 */ /* 0x00efea0003800000 */
.L_x_171:
[----:B------:R-:W-:Y:S01]  /*4000*/  UMOV UR27, UR22 ;  /* 0x00000016001b7c82 */ /* 0x000fe20008000000 */
[----:B------:R-:W-:Y:S05]  /*4010*/  BRA.U !UP0, `(.L_x_80) ;  /* 0x0000000108c07547 */ /* 0x000fea000b800000 */
[----:B------:R-:W-:Y:S02]  /*4020*/  UIADD3 UR27, UPT, UPT, UR43, UR22, URZ ;  /* 0x000000162b1b7290 */ /* 0x000fe4000fffe0ff */
[----:B------:R-:W-:Y:S01]  /*4030*/  UPLOP3.LUT UP2, UPT, UPT, UPT, UPT, 0x40, 0x4 ;  /* 0x000000000004789c */ /* 0x000fe20003f4e870 */
[----:B------:R-:W-:Y:S01]  /*4040*/  UMOV UR24, UR33 ;  /* 0x0000002100187c82 */ /* 0x000fe20008000000 */
[----:B------:R-:W-:-:S09]  /*4050*/  UMOV UR10, UR23 ;  /* 0x00000017000a7c82 */ /* 0x000fd20008000000 */
.L_x_83:
[----:B--2---:R-:W-:Y:S01]  /*4060*/  ULEA UR5, UR10, UR26, 0x3 ;  /* 0x0000001a0a057291 */ /* 0x004fe2000f8e18ff */
[----:B---3--:R-:W-:Y:S11]  /*4070*/  @P2 BRA `(.L_x_81) ;  /* 0x00000000000c2947 */ /* 0x008ff60003800000 */
[----:B-1----:R-:W-:Y:S04]  /*4080*/  SHF.L.U32 R5, R2, 0x1f, RZ ;  /* 0x0000001f02057819 */ /* 0x002fe800000006ff */
[----:B------:R-:W1:Y:S02]  /*4090*/  SYNCS.PHASECHK.TRANS64.TRYWAIT P0, [UR5], R5 ;  /* 0x00000005ff0075a7 */ /* 0x000e640008001105 */
[----:B-1----:R-:W-:Y:S05]  /*40a0*/  @!P0 BRA `(.L_x_82) ;  /* 0x0000004c00888947 */ /* 0x002fea0003800000 */
.L_x_81:
[----:B------:R-:W-:Y:S01]  /*40b0*/  UISETP.NE.AND UP0, UPT, UR24, 0x1, UPT ;  /* 0x000000011800788c */ /* 0x000fe2000bf05270 */
[----:B------:R-:W-:Y:S01]  /*40c0*/  PLOP3.LUT P2, PT, PT, PT, PT, 0x80, 0x8 ;  /* 0x000000000008781c */ /* 0x000fe20003f4f070 */
[----:B------:R-:W-:Y:S02]  /*40d0*/  UIADD3 UR4, UPT, UPT, UR10, 0x1, URZ ;  /* 0x000000010a047890 */ /* 0x000fe4000fffe0ff */
[----:B------:R-:W-:Y:S02]  /*40e0*/  UIADD3 UR25, UPT, UPT, UR5, 0x68, URZ ;  /* 0x0000006805197890 */ /* 0x000fe4000fffe0ff */
[----:B------:R-:W-:Y:S01]  /*40f0*/  UISETP.NE.AND UP1, UPT, UR4, 0xd, UPT ;  /* 0x0000000d0400788c */ /* 0x000fe2000bf25270 */
[----:B------:R-:W-:Y:S01]  /*4100*/  PLOP3.LUT P0, PT, PT, PT, UP0, 0x80, 0x8 ;  /* 0x000000000008781c */ /* 0x000fe20003f0f008 */
[----:B------:R-:W-:Y:S02]  /*4110*/  UIADD3 UR22, UPT, UPT, UR22, 0x1, URZ ;  /* 0x0000000116167890 */ /* 0x000fe4000fffe0ff */
[----:B------:R-:W-:Y:S02]  /*4120*/  USEL UR6, URZ, 0x1, UP1 ;  /* 0x00000001ff067887 */ /* 0x000fe40008800000 */
[----:B------:R-:W-:Y:S02]  /*4130*/  USEL UR23, UR4, URZ, UP1 ;  /* 0x000000ff04177287 */ /* 0x000fe40008800000 */
[----:B------:R-:W-:Y:S02]  /*4140*/  UIADD3 UR24, UPT, UPT, UR24, -0x1, URZ ;  /* 0xffffffff18187890 */ /* 0x000fe4000fffe0ff */
[----:B------:R-:W-:Y:S01]  /*4150*/  @UP0 ULEA UR4, UR23, UR26, 0x3 ;  /* 0x0000001a17040291 */ /* 0x000fe2000f8e18ff */
[----:B------:R-:W-:Y:S01]  /*4160*/  LOP3.LUT R2, R2, UR6, RZ, 0x3c, !PT ;  /* 0x0000000602027c12 */ /* 0x000fe2000f8e3cff */
[----:B------:R-:W-:Y:S02]  /*4170*/  ULEA UR6, UR10, UR30, 0x9 ;  /* 0x0000001e0a067291 */ /* 0x000fe4000f8e48ff */
[----:B------:R-:W-:Y:S01]  /*4180*/  UISETP.NE.AND UP0, UPT, UR22, UR27, UPT ;  /* 0x0000001b1600728c */ /* 0x000fe2000bf05270 */
[----:B-1----:R-:W-:Y:S01]  /*4190*/  @P0 SHF.L.U32 R0, R2, 0x1f, RZ ;  /* 0x0000001f02000819 */ /* 0x002fe200000006ff */
[----:B------:R-:W-:Y:S02]  /*41a0*/  UIADD3 UR20, UPT, UPT, UR6, 0x2, URZ ;  /* 0x0000000206147890 */ /* 0x000fe4000fffe0ff */
[----:B------:R-:W-:Y:S01]  /*41b0*/  UIADD3 UR16, UPT, UPT, UR6, 0x4, URZ ;  /* 0x0000000406107890 */ /* 0x000fe2000fffe0ff */
[----:B------:R2:W3:Y:S01]  /*41c0*/  @P0 SYNCS.PHASECHK.TRANS64.TRYWAIT P2, [UR4], R0 ;  /* 0x00000000ff0005a7 */ /* 0x0004e20008041104 */
[----:B------:R-:W-:Y:S02]  /*41d0*/  ULEA UR4, UR10, UR29, 0x9 ;  /* 0x0000001d0a047291 */ /* 0x000fe4000f8e48ff */
[----:B------:R-:W-:Y:S02]  /*41e0*/  UIADD3 UR12, UPT, UPT, UR6, 0x6, URZ ;  /* 0x00000006060c7890 */ /* 0x000fe4000fffe0ff */
[----:B------:R-:W-:Y:S02]  /*41f0*/  UIADD3 UR18, UPT, UPT, UR4, 0x2, URZ ;  /* 0x0000000204127890 */ /* 0x000fe4000fffe0ff */
[----:B------:R-:W-:Y:S02]  /*4200*/  UIADD3 UR14, UPT, UPT, UR4, 0x4, URZ ;  /* 0x00000004040e7890 */ /* 0x000fe4000fffe0ff */
[----:B------:R-:W-:Y:S01]  /*4210*/  UIADD3 UR8, UPT, UPT, UR4, 0x6, URZ ;  /* 0x0000000604087890 */ /* 0x000fe2000fffe0ff */
[----:B------:R-:W-:Y:S01]  /*4220*/  UMOV UR7, 0x40004040 ;  /* 0x4000404000077882 */ /* 0x000fe20000000000 */
[----:B------:R-:W-:Y:S01]  /*4230*/  UMOV UR5, 0x40004040 ;  /* 0x4000404000057882 */ /* 0x000fe20000000000 */
[----:B------:R-:W-:Y:S01]  /*4240*/  UMOV UR21, 0x40004040 ;  /* 0x4000404000157882 */ /* 0x000fe20000000000 */
[----:B------:R2:W-:Y:S01]  /*4250*/  UTCQMMA.2CTA gdesc[UR4], gdesc[UR6], tmem[UR11], tmem[UR40], idesc[UR41], UP2 ;  /* 0x00ff2806040075ea */ /* 0x0005e2000920030b */
[----:B------:R-:W-:Y:S01]  /*4260*/  UPLOP3.LUT UP2, UPT, UPT, UPT, UPT, 0x80, 0x8 ;  /* 0x000000000008789c */ /* 0x000fe20003f4f070 */
[----:B------:R-:W-:Y:S01]  /*4270*/  UMOV UR19, 0x40004040 ;  /* 0x4000404000137882 */ /* 0x000fe20000000000 */
[----:B------:R-:W-:Y:S01]  /*4280*/  UMOV UR17, 0x40004040 ;  /* 0x4000404000117882 */ /* 0x000fe20000000000 */
[----:B------:R2:W-:Y:S01]  /*4290*/  UTCQMMA.2CTA gdesc[UR18], gdesc[UR20], tmem[UR11], tmem[UR38], idesc[UR39], UPT ;  /* 0x00ff2614120075ea */ /* 0x0005e2000ba0030b */
[----:B------:R-:W-:Y:S01]  /*42a0*/  UMOV UR15, 0x40004040 ;  /* 0x40004040000f7882 */ /* 0x000fe20000000000 */
[----:B------:R-:W-:Y:S01]  /*42b0*/  UMOV UR13, 0x40004040 ;  /* 0x40004040000d7882 */ /* 0x000fe20000000000 */
[----:B------:R-:W-:Y:S01]  /*42c0*/  UMOV UR9, 0x40004040 ;  /* 0x4000404000097882 */ /* 0x000fe20000000000 */
[----:B------:R2:W-:Y:S01]  /*42d0*/  UTCQMMA.2CTA gdesc[UR14], gdesc[UR16], tmem[UR11], tmem[UR36], idesc[UR37], UPT ;  /* 0x00ff24100e0075ea */ /* 0x0005e2000ba0030b */
[----:B------:R2:W-:Y:S01]  /*42e0*/  UTCQMMA.2CTA gdesc[UR8], gdesc[UR12], tmem[UR11], tmem[UR34], idesc[UR35], UPT ;  /* 0x00ff220c080075ea */ /* 0x0005e2000ba0030b */
[----:B------:R2:W-:Y:S01]  /*42f0*/  UTCBAR.2CTA.MULTICAST [UR25], URZ, UR28 ;  /* 0x000000ff190073e9 */ /* 0x0005e2000820081c */
[----:B------:R-:W-:Y:S01]  /*4300*/  UMOV UR10, UR23 ;  /* 0x00000017000a7c82 */ /* 0x000fe20008000000 */
[----:B------:R-:W-:Y:S05]  /*4310*/  BRA.U UP0, `(.L_x_83) ;  /* 0xfffffffd00507547 */ /* 0x000fea000b83ffff */
.L_x_80:
[----:B--2---:R-:W-:Y:S01]  /*4320*/  UIADD3 UR4, UPT, UPT, UR31, 0x120, URZ ;  /* 0x000001201f047890 */ /* 0x004fe2000fffe0ff */
[----:B------:R-:W-:-:S08]  /*4330*/  UMOV UR22, UR27 ;  /* 0x0000001b00167c82 */ /* 0x000fd00008000000 */
[----:B------:R2:W-:Y:S01]  /*4340*/  UTCBAR.2CTA.MULTICAST [UR4], URZ, UR42 ;  /* 0x000000ff040073e9 */ /* 0x0005e2000820082a */
[----:B------:R-:W-:Y:S02]  /*4350*/  NOP ;  /* 0x0000000000007918 */ /* 0x000fe40000000000 */
.L_x_78:
[----:B--2---:R-:W-:Y:S01]  /*4360*/  UIADD3 UR4, UPT, UPT, UR32, 0x1, URZ ;  /* 0x0000000120047890 */ /* 0x004fe2000fffe0ff */
[----:B------:R-:W-:-:S03]  /*4370*/  ISETP.NE.AND P0, PT, R8, 0x2, PT ;  /* 0x000000020800780c */ /* 0x000fc60003f05270 */
[----:B------:R-:W-:Y:S01]  /*4380*/  UISETP.NE.AND UP0, UPT, UR4, 0x4, UPT ;  /* 0x000000040400788c */ /* 0x000fe2000bf05270 */
[----:B-1----:R-:W-:Y:S02]  /*4390*/  SEL R0, RZ, 0x1, P0 ;  /* 0x00000001ff007807 */ /* 0x002fe40000000000 */
[----:B------:R-:W-:Y:S01]  /*43a0*/  SEL R8, R8, RZ, P0 ;  /* 0x000000ff08087207 */ /* 0x000fe20000000000 */
[----:B------:R-:W-:Y:S01]  /*43b0*/  USEL UR5, URZ, 0x1, UP0 ;  /* 0x00000001ff057887 */ /* 0x000fe20008000000 */
[----:B------:R-:W-:Y:S01]  /*43c0*/  LOP3.LUT R3, R3, R0, RZ, 0x3c, !PT ;  /* 0x0000000003037212 */ /* 0x000fe200078e3cff */
[----:B------:R-:W-:-:S04]  /*43d0*/  USEL UR32, UR4, URZ, UP0 ;  /* 0x000000ff04207287 */ /* 0x000fc80008000000 */
[----:B------:R-:W-:Y:S01]  /*43e0*/  LOP3.LUT R9, R9, UR5, RZ, 0x3c, !PT ;  /* 0x0000000509097c12 */ /* 0x000fe2000f8e3cff */
[----:B------:R-:W-:Y:S07]  /*43f0*/  @P1 BRA `(.L_x_84) ;  /* 0xfffffff800881947 */ /* 0x000fee000383ffff */
[----:B------:R-:W1:Y:S01]  /*4400*/  S2UR UR8, SR_CgaCtaId ;  /* 0x00000000000879c3 */ /* 0x000e620000008800 */
[----:B------:R-:W-:Y:S01]  /*4410*/  ELECT P0, URZ, PT ;  /* 0x0000000000ff782f */ /* 0x000fe20003800000 */
[----:B------:R-:W-:Y:S01]  /*4420*/  HFMA2 R0, -RZ, RZ, 0, 5.9604644775390625e-08 ;  /* 0x00000001ff007431 */ /* 0x000fe200000001ff */
[----:B------:R-:W-:-:S05]  /*4430*/  UMOV UR4, 0x40 ;  /* 0x0000004000047882 */ /* 0x000fca0000000000 */
[----:B------:R-:W-:Y:S01]  /*4440*/  UVIRTCOUNT.DEALLOC.SMPOOL 0x80 ;  /* 0x000000800000784c */ /* 0x000fe20000000000 */
[----:B------:R-:W-:Y:S02]  /*4450*/  UISETP.NE.AND UP1, UPT, UR47, URZ, UPT ;  /* 0x000000ff2f00728c */ /* 0x000fe4000bf25270 */
[----:B-1----:R-:W-:-:S09]  /*4460*/  ULEA UR8, UR8, UR4, 0x18 ;  /* 0x0000000408087291 */ /* 0x002fd2000f8ec0ff */
[----:B------:R1:W-:Y:S01]  /*4470*/  @P0 STS.U8 [UR8+0x1c], R0 ;  /* 0x00001c00ff000988 */ /* 0x0003e20008000008 */
[----:B------:R-:W-:Y:S05]  /*4480*/  BRA.U UP1, `(.L_x_85) ;  /* 0x0000000101a07547 */ /* 0x000fea000b800000 */
[----:B------:R-:W-:Y:S01]  /*4490*/  UIADD3 UR7, UPT, UPT, UR26, 0x140, URZ ;  /* 0x000001401a077890 */ /* 0x000fe2000fffe0ff */
[----:B------:R-:W-:-:S03]  /*44a0*/  SHF.L.U32 R3, R9, 0x1f, RZ ;  /* 0x0000001f09037819 */ /* 0x000fc600000006ff */
[----:B------:R-:W-:-:S09]  /*44b0*/  ULEA UR4, UR32, UR7, 0x3 ;  /* 0x0000000720047291 */ /* 0x000fd2000f8e18ff */
[----:B------:R-:W2:Y:S02]  /*44c0*/  SYNCS.PHASECHK.TRANS64.TRYWAIT P0, [UR4], R3 ;  /* 0x00000003ff0075a7 */ /* 0x000ea40008001104 */
[----:B--2---:R-:W-:Y:S05]  /*44d0*/  @!P0 BRA `(.L_x_86) ;  /* 0x0000004800948947 */ /* 0x004fea0003800000 */
.L_x_174:
        /* <DEDUP_REMOVED lines=9> */
.L_x_176:
        /* <DEDUP_REMOVED lines=9> */
.L_x_178:
[----:B------:R-:W-:-:S04]  /*4600*/  UIADD3 UR4, UPT, UPT, UR4, 0x1, URZ ;  /* 0x0000000104047890 */ /* 0x000fc8000fffe0ff */
[----:B------:R-:W-:-:S04]  /*4610*/  UISETP.NE.AND UP0, UPT, UR4, 0x4, UPT ;  /* 0x000000040400788c */ /* 0x000fc8000bf05270 */
[----:B------:R-:W-:Y:S02]  /*4620*/  USEL UR5, URZ, 0x1, UP0 ;  /* 0x00000001ff057887 */ /* 0x000fe40008000000 */
[----:B------:R-:W-:-:S04]  /*4630*/  USEL UR4, UR4, URZ, UP0 ;  /* 0x000000ff04047287 */ /* 0x000fc80008000000 */
[----:B------:R-:W-:Y:S01]  /*4640*/  ULEA UR4, UR4, UR7, 0x3 ;  /* 0x0000000704047291 */ /* 0x000fe2000f8e18ff */
[----:B-1----:R-:W-:-:S04]  /*4650*/  LOP3.LUT R3, R2, UR5, RZ, 0x3c, !PT ;  /* 0x0000000502037c12 */ /* 0x002fc8000f8e3cff */
[----:B------:R-:W-:Y:S01]  /*4660*/  SHF.L.U32 R3, R3, 0x1f, RZ ;  /* 0x0000001f03037819 */ /* 0x000fe200000006ff */
[----:B------:R-:W-:-:S04]  /*4670*/  IMAD.U32 R0, RZ, RZ, UR4 ;  /* 0x00000004ff007e24 */ /* 0x000fc8000f8e00ff */
[----:B------:R1:W2:Y:S03]  /*4680*/  SYNCS.PHASECHK.TRANS64.TRYWAIT P0, [R0+URZ], R3 ;  /* 0x00000003000075a7 */ /* 0x0002a600080011ff */
[----:B--2---:R-:W-:Y:S05]  /*4690*/  @!P0 NANOSLEEP.SYNCS 0x989680 ;  /* 0x009896800000895d */ /* 0x004fea0003900000 */
[----:B------:R-:W2:Y:S02]  /*46a0*/  @!P0 SYNCS.PHASECHK.TRANS64 P0, [R0+URZ], R3 ;  /* 0x00000003000085a7 */ /* 0x000ea400080010ff */
[----:B--2---:R-:W-:Y:S05]  /*46b0*/  @P0 BRA `(.L_x_89) ;  /* 0x0000000000200947 */ /* 0x004fea0003800000 */
.L_x_90:
[----:B--2---:R2:W4:Y:S02]  /*46c0*/  SYNCS.PHASECHK.TRANS64.TRYWAIT P0, [R0+URZ], R3 ;  /* 0x00000003000075a7 */ /* 0x00452400080011ff */
[----:B----4-:R-:W-:Y:S05]  /*46d0*/  @!P0 NANOSLEEP.SYNCS 0x989680 ;  /* 0x009896800000895d */ /* 0x010fea0003900000 */
[----:B------:R-:W4:Y:S02]  /*46e0*/  @!P0 SYNCS.PHASECHK.TRANS64 P0, [R0+URZ], R3 ;  /* 0x00000003000085a7 */ /* 0x000f2400080010ff */
[----:B----4-:R-:W-:Y:S05]  /*46f0*/  @!P0 BRA `(.L_x_90) ;  /* 0xfffffffc00f08947 */ /* 0x010fea000383ffff */
[----:B------:R-:W-:Y:S05]  /*4700*/  BRA `(.L_x_89) ;  /* 0x00000000000c7947 */ /* 0x000fea0003800000 */
.L_x_85:
[----:B------:R-:W-:-:S04]  /*4710*/  UIADD3 UR4, UPT, UPT, UR26, 0x180, URZ ;  /* 0x000001801a047890 */ /* 0x000fc8000fffe0ff */
[----:B------:R-:W-:-:S09]  /*4720*/  UPRMT UR4, UR48, 0x654, UR4 ;  /* 0x0000065430047896 */ /* 0x000fd20008000004 */
[----:B------:R-:W-:Y:S03]  /*4730*/  SYNCS.ARRIVE.TRANS64.RED.A1T0 RZ, [UR4], RZ ;  /* 0x000000ffffff79a7 */ /* 0x000fe60008100404 */
.L_x_89:
[----:B-12---:R-:W-:Y:S01]  /*4740*/  SHF.L.U32 R3, RZ, 0x1f, RZ ;  /* 0x0000001fff037819 */ /* 0x006fe200000006ff */
[----:B------:R-:W-:Y:S01]  /*4750*/  UIADD3 UR4, UPT, UPT, UR26, 0x180, URZ ;  /* 0x000001801a047890 */ /* 0x000fe2000fffe0ff */
[----:B------:R-:W-:Y:S02]  /*4760*/  PLOP3.LUT P0, PT, PT, PT, UP1, 0x80, 0x8 ;  /* 0x000000000008781c */ /* 0x000fe40003f0f018 */
[----:B------:R-:W1:Y:S02]  /*4770*/  SYNCS.PHASECHK.TRANS64.TRYWAIT P1, [UR26+0x180], R3 ;  /* 0x00018003ff0075a7 */ /* 0x000e64000802111a */
[----:B-1----:R-:W-:Y:S09]  /*4780*/  @!P1 BRA `(.L_x_91) ;  /* 0x0000004800309947 */ /* 0x002ff20003800000 */
.L_x_180:
[----:B------:R-:W-:Y:S01]  /*4790*/  @!UP1 UPRMT UR4, UR48, 0x654, UR4 ;  /* 0x0000065430049896 */ /* 0x000fe20008000004 */
[----:B------:R-:W-:Y:S01]  /*47a0*/  UMOV UR5, 0xffff ;  /* 0x0000ffff00057882 */ /* 0x000fe20000000000 */
[----:B------:R-:W-:-:S07]  /*47b0*/  UMOV UR6, 0x1 ;  /* 0x0000000100067882 */ /* 0x000fce0000000000 */
[----:B------:R-:W-:Y:S01]  /*47c0*/  @!P0 SYNCS.ARRIVE.TRANS64.RED.A1T0 RZ, [UR4], RZ ;  /* 0x000000ffffff89a7 */ /* 0x000fe20008100404 */
[----:B------:R-:W-:Y:S01]  /*47d0*/  NOP ;  /* 0x0000000000007918 */ /* 0x000fe20000000000 */
[----:B-1----:R-:W1:Y:S01]  /*47e0*/  LDS R0, [UR8+0x14] ;  /* 0x00001408ff007984 */ /* 0x002e620008000800 */
[----:B------:R-:W-:-:S04]  /*47f0*/  ULOP3.LUT UR4, UR44, 0xffff, URZ, 0xc0, !UPT ;  /* 0x0000ffff2c047892 */ /* 0x000fc8000f8ec0ff */
[----:B------:R-:W-:-:S04]  /*4800*/  USHF.R.U32.HI UR4, URZ, 0x5, UR4 ;  /* 0x00000005ff047899 */ /* 0x000fc80008011604 */
[----:B------:R-:W-:Y:S02]  /*4810*/  USHF.L.U32 UR5, UR5, UR4, URZ ;  /* 0x0000000405057299 */ /* 0x000fe400080006ff */
[----:B------:R-:W-:-:S04]  /*4820*/  USHF.L.U32 UR4, UR6, UR4, URZ ;  /* 0x0000000406047299 */ /* 0x000fc800080006ff */
[----:B-1----:R-:W-:-:S04]  /*4830*/  LOP3.LUT R0, R0, UR5, RZ, 0xc0, !PT ;  /* 0x0000000500007c12 */ /* 0x002fc8000f8ec0ff */
[----:B------:R-:W-:-:S13]  /*4840*/  ISETP.NE.AND P0, PT, R0, UR5, PT ;  /* 0x0000000500007c0c */ /* 0x000fda000bf05270 */
[----:B------:R-:W-:Y:S05]  /*4850*/  @P0 BRA `(.L_x_92) ;  /* 0x0000000000580947 */ /* 0x000fea0003800000 */
[----:B------:R-:W1:Y:S02]  /*4860*/  LDS R0, [UR8+0x18] ;  /* 0x00001808ff007984 */ /* 0x000e640008000800 */
[----:B-1----:R-:W-:-:S04]  /*4870*/  LOP3.LUT R0, R0, UR4, RZ, 0xc0, !PT ;  /* 0x0000000400007c12 */ /* 0x002fc8000f8ec0ff */
[----:B------:R-:W-:-:S13]  /*4880*/  ISETP.NE.AND P0, PT, R0, UR4, PT ;  /* 0x0000000400007c0c */ /* 0x000fda000bf05270 */
[----:B------:R-:W-:Y:S05]  /*4890*/  @P0 BRA `(.L_x_93) ;  /* 0x00000000003c0947 */ /* 0x000fea0003800000 */
[----:B------:R-:W1:Y:S01]  /*48a0*/  S2R R2, SR_LANEID ;  /* 0x0000000000027919 */ /* 0x000e620000000000 */
[----:B------:R-:W-:Y:S01]  /*48b0*/  ULOP3.LUT UR5, URZ, UR5, URZ, 0x33, !UPT ;  /* 0x00000005ff057292 */ /* 0x000fe2000f8e33ff */
[----:B------:R-:W-:Y:S01]  /*48c0*/  LOP3.LUT R4, RZ, UR4, RZ, 0x33, !PT ;  /* 0x00000004ff047c12 */ /* 0x000fe2000f8e33ff */
[----:B------:R-:W-:Y:S02]  /*48d0*/  VOTEU.ANY UR4, UPT, PT ;  /* 0x0000000000047886 */ /* 0x000fe400038e0100 */
[----:B------:R-:W-:Y:S01]  /*48e0*/  UFLO.U32 UR4, UR4 ;  /* 0x00000004000472bd */ /* 0x000fe200080e0000 */
[----:B------:R-:W2:Y:S01]  /*48f0*/  REDUX UR6, R4 ;  /* 0x00000000040673c4 */ /* 0x000ea20000000000 */
[----:B------:R-:W-:-:S06]  /*4900*/  IMAD.U32 R0, RZ, RZ, UR5 ;  /* 0x00000005ff007e24 */ /* 0x000fcc000f8e00ff */
[----:B------:R4:W-:Y:S01]  /*4910*/  UTCATOMSWS.AND URZ, UR5 ;  /* 0x0000000500ff79e3 */ /* 0x0009e20008000000 */
[----:B------:R-:W3:Y:S01]  /*4920*/  REDUX UR7, R0 ;  /* 0x00000000000773c4 */ /* 0x000ee20000000000 */
[----:B-1----:R-:W-:Y:S01]  /*4930*/  ISETP.EQ.U32.AND P0, PT, R2, UR4, PT ;  /* 0x0000000402007c0c */ /* 0x002fe2000bf02070 */
[----:B--2---:R-:W-:Y:S01]  /*4940*/  IMAD.U32 R2, RZ, RZ, UR6 ;  /* 0x00000006ff027e24 */ /* 0x004fe2000f8e00ff */
[----:B---3--:R-:W-:-:S11]  /*4950*/  MOV R3, UR7 ;  /* 0x0000000700037c02 */ /* 0x008fd60008000f00 */
[----:B------:R4:W-:Y:S04]  /*4960*/  @P0 ATOMS.AND RZ, [UR8+0x14], R3 ;  /* 0x00001403ffff098c */ /* 0x0009e8000a800008 */
[----:B------:R4:W-:Y:S01]  /*4970*/  @P0 ATOMS.AND RZ, [UR8+0x18], R2 ;  /* 0x00001802ffff098c */ /* 0x0009e2000a800008 */
[----:B------:R-:W-:Y:S05]  /*4980*/  BRA `(.L_x_94) ;  /* 0x0000000000147947 */ /* 0x000fea0003800000 */
.L_x_93:
[----:B------:R-:W-:Y:S02]  /*4990*/  MOV R2, 0x49b0 ;  /* 0x000049b000027802 */ /* 0x000fe40000000f00 */
[----:B---3-5:R-:W-:Y:S05]  /*49a0*/  CALL.REL.NOINC `($__internal_0_$__cuda_sm10x_tcgen05_guardrail_trap_col_being_dealloced_not_returned_by_alloc) ;  /* 0x0000004800847944 */ /* 0x028fea0003c00000 */
[----:B------:R-:W-:Y:S05]  /*49b0*/  BRA `(.L_x_94) ;  /* 0x0000000000087947 */ /* 0x000fea0003800000 */
.L_x_92:
[----:B------:R-:W-:Y:S02]  /*49c0*/  MOV R2, 0x49e0 ;  /* 0x000049e000027802 */ /* 0x000fe40000000f00 */
[----:B---3-5:R-:W-:Y:S05]  /*49d0*/  CALL.REL.NOINC `($__internal_2_$__cuda_sm10x_tcgen05_guardrail_trap_unallocated_columns_being_dealloced) ;  /* 0x0000004800907944 */ /* 0x028fea0003c00000 */
.L_x_94:
[----:B------:R-:W-:Y:S01]  /*49e0*/  NOP ;  /* 0x0000000000007918 */ /* 0x000fe20000000000 */
[----:B----4-:R-:W-:Y:S05]  /*49f0*/  EXIT ;  /* 0x000000000000794d */ /* 0x010fea0003800000 */
.L_x_65:
[----:B------:R-:W-:-:S09]  /*4a00*/  UISETP.NE.OR UP0, UPT, UR25, 0x3, !UP3 ;  /* 0x000000031900788c */ /* 0x000fd2000df05670 */
[----:B------:R-:W-:Y:S05]  /*4a10*/  BRA.U UP0, `(.L_x_95) ;  /* 0x0000000d00b47547 */ /* 0x000fea000b800000 */
[----:B------:R-:W1:Y:S01]  /*4a20*/  LDCU UR31, c[0x0][0x370] ;  /* 0x00006e00ff1f77ac */ /* 0x000e620008000800 */
[----:B------:R-:W2:Y:S01]  /*4a30*/  LDC.64 R16, c[0x0][0x348] ;  /* 0x0000d200ff107b82 */ /* 0x000ea20000000a00 */
[----:B------:R-:W-:Y:S02]  /*4a40*/  HFMA2 R13, -RZ, RZ, 0, 0 ;  /* 0x00000000ff0d7431 */ /* 0x000fe400000001ff */
[----:B------:R-:W-:Y:S01]  /*4a50*/  IMAD.MOV.U32 R15, RZ, RZ, 0x1 ;  /* 0x00000001ff0f7424 */ /* 0x000fe200078e00ff */
[----:B------:R-:W1:Y:S01]  /*4a60*/  LDCU.128 UR32, c[0x0][0xb10] ;  /* 0x00016200ff2077ac */ /* 0x000e620008000c00 */
[----:B------:R-:W-:Y:S01]  /*4a70*/  IMAD.MOV.U32 R14, RZ, RZ, RZ ;  /* 0x000000ffff0e7224 */ /* 0x000fe200078e00ff */
[----:B------:R-:W-:Y:S01]  /*4a80*/  MOV R7, 0x1000 ;  /* 0x0000100000077802 */ /* 0x000fe20000000f00 */
[----:B------:R-:W3:Y:S01]  /*4a90*/  LDCU UR30, c[0x0][0x374] ;  /* 0x00006e80ff1e77ac */ /* 0x000ee20008000800 */
[----:B------:R-:W4:Y:S01]  /*4aa0*/  LDC.64 R2, c[0x0][0x888] ;  /* 0x00022200ff027b82 */ /* 0x000f220000000a00 */
[----:B------:R-:W3:Y:S01]  /*4ab0*/  LDCU UR15, c[0x0][0xb0c] ;  /* 0x00016180ff0f77ac */ /* 0x000ee20008000800 */
[----:B------:R-:W2:Y:S06]  /*4ac0*/  LDCU UR40, c[0x0][0xb20] ;  /* 0x00016400ff2877ac */ /* 0x000eac0008000800 */
[----:B------:R-:W4:Y:S01]  /*4ad0*/  LDC.64 R4, c[0x0][0x890] ;  /* 0x00022400ff047b82 */ /* 0x000f220000000a00 */
[----:B------:R-:W2:Y:S01]  /*4ae0*/  LDCU UR4, c[0x0][0xb30] ;  /* 0x00016600ff0477ac */ /* 0x000ea20008000800 */
[----:B------:R-:W-:Y:S01]  /*4af0*/  UMOV UR21, 0x400 ;  /* 0x0000040000157882 */ /* 0x000fe20000000000 */
[----:B-1----:R-:W-:-:S02]  /*4b00*/  UIMAD.WIDE.U32 UR6, UR31, UR32, URZ ;  /* 0x000000201f0672a5 */ /* 0x002fc4000f8e00ff */
[----:B---3--:R-:W-:Y:S02]  /*4b10*/  UIMAD.WIDE.U32 UR8, UR30, UR35, URZ ;  /* 0x000000231e0872a5 */ /* 0x008fe4000f8e00ff */
[----:B------:R-:W-:Y:S02]  /*4b20*/  ULEA UR21, UR46, UR21, 0x18 ;  /* 0x000000152e157291 */ /* 0x000fe4000f8ec0ff */
[----:B------:R-:W-:Y:S02]  /*4b30*/  UPLOP3.LUT UP3, UPT, UPT, UPT, UPT, 0x40, 0x4 ;  /* 0x000000000004789c */ /* 0x000fe40003f6e870 */
[----:B------:R-:W-:Y:S01]  /*4b40*/  UIADD3 UR37, UPT, UPT, UR21, 0xd8, URZ ;  /* 0x000000d815257890 */ /* 0x000fe2000fffe0ff */
[----:B------:R-:W-:Y:S01]  /*4b50*/  UMOV UR6, UR7 ;  /* 0x0000000700067c82 */ /* 0x000fe20008000000 */
[----:B------:R-:W-:Y:S01]  /*4b60*/  UMOV UR38, UR9 ;  /* 0x0000000900267c82 */ /* 0x000fe20008000000 */
[----:B------:R-:W-:Y:S02]  /*4b70*/  UISETP.GE.AND UP0, UPT, UR42, 0x1, UPT ;  /* 0x000000012a00788c */ /* 0x000fe4000bf06270 */
[----:B------:R-:W-:Y:S01]  /*4b80*/  UISETP.NE.AND UP4, UPT, UR42, 0x1, UPT ;  /* 0x000000012a00788c */ /* 0x000fe2000bf85270 */
[----:B------:R-:W1:Y:S01]  /*4b90*/  LDCU.64 UR22, c[0x0][0xb28] ;  /* 0x00016500ff1677ac */ /* 0x000e620008000a00 */
[----:B------:R-:W-:-:S02]  /*4ba0*/  UISETP.NE.AND UP6, UPT, UR15, 0x1, UPT ;  /* 0x000000010f00788c */ /* 0x000fc4000bfc5270 */
[----:B------:R-:W-:Y:S02]  /*4bb0*/  UISETP.NE.AND UP5, UPT, UR34, 0x1, UPT ;  /* 0x000000012200788c */ /* 0x000fe4000bfa5270 */
[----:B------:R-:W-:Y:S02]  /*4bc0*/  UIADD3 UR25, UPT, UPT, UR21, 0xd0, URZ ;  /* 0x000000d015197890 */ /* 0x000fe4000fffe0ff */
[----:B------:R-:W-:Y:S02]  /*4bd0*/  UPRMT UR37, UR46, 0x654, UR37 ;  /* 0x000006542e257896 */ /* 0x000fe40008000025 */
[----:B------:R-:W-:Y:S02]  /*4be0*/  USHF.R.U32.HI UR39, URZ, UR33, UR6 ;  /* 0x00000021ff277299 */ /* 0x000fe40008011606 */
[----:B--2---:R-:W-:Y:S02]  /*4bf0*/  USHF.R.U32.HI UR38, URZ, UR40, UR38 ;  /* 0x00000028ff267299 */ /* 0x004fe40008011626 */
[----:B------:R-:W-:-:S11]  /*4c00*/  UISETP.NE.AND UP2, UPT, UR4, 0x1, UPT ;  /* 0x000000010400788c */ /* 0x000fd6000bf45270 */
.L_x_104:
[C---:B------:R-:W-:Y:S02]  /*4c10*/  LEA R12, R14.reuse, UR21, 0x3 ;  /* 0x000000150e0c7c11 */ /* 0x040fe4000f8e18ff */
[----:B------:R-:W-:Y:S02]  /*4c20*/  SHF.L.U32 R9, R13, 0x1f, RZ ;  /* 0x0000001f0d097819 */ /* 0x000fe400000006ff */
[----:B------:R-:W-:Y:S02]  /*4c30*/  LEA R10, R14, UR21, 0x4 ;  /* 0x000000150e0a7c11 */ /* 0x000fe4000f8e20ff */
[----:B------:R-:W2:Y:S02]  /*4c40*/  SYNCS.PHASECHK.TRANS64.TRYWAIT P0, [R12+URZ+0x100], R9 ;  /* 0x000100090c0075a7 */ /* 0x000ea400080011ff */
[----:B--23--:R-:W-:Y:S05]  /*4c50*/  @!P0 BRA `(.L_x_96) ;  /* 0x0000004400148947 */ /* 0x00cfea0003800000 */
.L_x_181:
[----:B--2---:R-:W2:Y:S01]  /*4c60*/  LDS.128 R8, [R10+0x190] ;  /* 0x000190000a087984 */ /* 0x004ea20000000c00 */
[----:B------:R-:W-:Y:S01]  /*4c70*/  UISETP.GE.AND UP0, UPT, UR42, 0x1, UPT ;  /* 0x000000012a00788c */ /* 0x000fe2000bf06270 */
[----:B------:R-:W-:Y:S01]  /*4c80*/  @!PT LDS RZ, [RZ] ;  /* 0x00000000fffff984 */ /* 0x000fe20000000800 */
[----:B------:R-:W-:Y:S01]  /*4c90*/  @!PT LDS RZ, [RZ] ;  /* 0x00000000fffff984 */ /* 0x000fe20000000800 */
[----:B------:R-:W-:Y:S01]  /*4ca0*/  @!PT LDS RZ, [RZ] ;  /* 0x00000000fffff984 */ /* 0x000fe20000000800 */
[----:B------:R-:W-:Y:S01]  /*4cb0*/  @!PT LDS RZ, [RZ] ;  /* 0x00000000fffff984 */ /* 0x000fe20000000800 */
[----:B------:R3:W-:Y:S06]  /*4cc0*/  MEMBAR.ALL.CTA ;  /* 0x0000000000007992 */ /* 0x0007ec0000008000 */
[----:B---3--:R-:W3:Y:S01]  /*4cd0*/  FENCE.VIEW.ASYNC.S ;  /* 0x00000000000073c6 */ /* 0x008ee20000000000 */
[----:B--2---:R-:W-:Y:S11]  /*4ce0*/  LOP3.LUT P0, RZ, R10, 0x1, RZ, 0xc0, !PT ;  /* 0x000000010aff7812 */ /* 0x004ff6000780c0ff */
[----:B------:R-:W-:Y:S02]  /*4cf0*/  @!UPT UIADD3 URZ, UPT, UPT, URZ, URZ, URZ ;  /* 0x000000fffffff290 */ /* 0x000fe4000fffe0ff */
[----:B---3--:R-:W-:Y:S01]  /*4d00*/  VOTEU.ANY UP1, P0 ;  /* 0x0000000000ff7886 */ /* 0x008fe20000020100 */
[----:B------:R-:W-:Y:S11]  /*4d10*/  PLOP3.LUT P0, PT, PT, PT, UP1, 0x80, 0x8 ;  /* 0x000000000008781c */ /* 0x000ff60003f0f018 */
[----:B------:R-:W-:Y:S02]  /*4d20*/  @!UPT UIADD3 URZ, UPT, UPT, URZ, URZ, URZ ;  /* 0x000000fffffff290 */ /* 0x000fe4000fffe0ff */
[----:B------:R-:W-:Y:S02]  /*4d30*/  @P0 SHF.R.U32.HI R0, RZ, 0x10, R9 ;  /* 0x00000010ff000819 */ /* 0x000fe40000011609 */
[----:B------:R-:W-:Y:S02]  /*4d40*/  @P0 MOV R6, R8 ;  /* 0x0000000800060202 */ /* 0x000fe40000000f00 */
[----:B------:R-:W-:Y:S01]  /*4d50*/  @P0 R2UR UR4, R0 ;  /* 0x00000000000402ca */ /* 0x000fe200000e0000 */
[----:B------:R-:W-:Y:S01]  /*4d60*/  VIADD R0, R12, 0x110 ;  /* 0x000001100c007836 */ /* 0x000fe20000000000 */
[----:B------:R-:W-:Y:S02]  /*4d70*/  @P0 LOP3.LUT R8, R9, 0xffff, RZ, 0xc0, !PT ;  /* 0x0000ffff09080812 */ /* 0x000fe400078ec0ff */
[----:B------:R-:W-:Y:S02]  /*4d80*/  @P0 R2UR UR6, R6 ;  /* 0x00000000060602ca */ /* 0x000fe400000e0000 */
[----:B------:R-:W-:Y:S02]  /*4d90*/  PRMT R0, RZ, 0x654, R0 ;  /* 0x00000654ff007816 */ /* 0x000fe40000000000 */
[----:B------:R-:W-:Y:S02]  /*4da0*/  @P0 R2UR UR5, R8 ;  /* 0x00000000080502ca */ /* 0x000fe400000e0000 */
[----:B------:R2:W-:Y:S03]  /*4db0*/  SYNCS.ARRIVE.TRANS64.RED.A1T0 RZ, [R0+URZ], RZ ;  /* 0x000000ff00ff79a7 */ /* 0x0005e600081004ff */
[----:B------:R-:W-:Y:S04]  /*4dc0*/  @UP1 UMOV UR29, UR4 ;  /* 0x00000004001d1c82 */ /* 0x000fe80008000000 */
[----:B------:R-:W-:Y:S04]  /*4dd0*/  @UP1 UMOV UR14, UR6 ;  /* 0x00000006000e1c82 */ /* 0x000fe80008000000 */
[----:B------:R-:W-:Y:S01]  /*4de0*/  @UP1 UMOV UR13, UR5 ;  /* 0x00000005000d1c82 */ /* 0x000fe20008000000 */
[----:B------:R-:W-:Y:S05]  /*4df0*/  BRA.U !UP0, `(.L_x_97) ;  /* 0x0000000108a47547 */ /* 0x000fea000b800000 */
[----:B------:R-:W-:Y:S02]  /*4e00*/  UIMAD.WIDE.U32 UR8, UR13, UR35, URZ ;  /* 0x000000230d0872a5 */ /* 0x000fe4000f8e00ff */
[----:B------:R-:W-:Y:S02]  /*4e10*/  UIMAD.WIDE.U32 UR10, UR14, UR32, URZ ;  /* 0x000000200e0a72a5 */ /* 0x000fe4000f8e00ff */
[----:B------:R-:W-:Y:S02]  /*4e20*/  USEL UR4, UR30, UR38, !UP5 ;  /* 0x000000261e047287 */ /* 0x000fe4000e800000 */
[----:B------:R-:W-:Y:S02]  /*4e30*/  USEL UR7, UR31, UR39, !UP6 ;  /* 0x000000271f077287 */ /* 0x000fe4000f000000 */
[----:B-1----:R-:W-:Y:S02]  /*4e40*/  UIMAD.WIDE.U32 UR16, UR4, UR22, URZ ;  /* 0x00000016041072a5 */ /* 0x002fe4000f8e00ff */
[----:B------:R-:W-:Y:S01]  /*4e50*/  UIMAD.WIDE.U32 UR18, UR7, UR22, URZ ;  /* 0x00000016071272a5 */ /* 0x000fe2000f8e00ff */
[----:B------:R-:W-:Y:S02]  /*4e60*/  UMOV UR5, UR9 ;  /* 0x0000000900057c82 */ /* 0x000fe40008000000 */
[----:B------:R-:W-:Y:S03]  /*4e70*/  USHF.R.U32.HI UR6, URZ, UR40, UR5 ;  /* 0x00000028ff067299 */ /* 0x000fe60008011605 */
[----:B------:R-:W-:Y:S01]  /*4e80*/  UMOV UR5, UR11 ;  /* 0x0000000b00057c82 */ /* 0x000fe20008000000 */
[----:B------:R-:W-:Y:S02]  /*4e90*/  USEL UR6, UR13, UR6, !UP5 ;  /* 0x000000060d067287 */ /* 0x000fe4000e800000 */
[----:B------:R-:W-:Y:S02]  /*4ea0*/  USHF.R.U32.HI UR8, URZ, UR33, UR5 ;  /* 0x00000021ff087299 */ /* 0x000fe40008011605 */
[----:B------:R-:W-:Y:S01]  /*4eb0*/  UIMAD.WIDE.U32 UR10, UR6, UR22, URZ ;  /* 0x00000016060a72a5 */ /* 0x000fe2000f8e00ff */
[----:B------:R-:W-:Y:S02]  /*4ec0*/  UMOV UR5, UR17 ;  /* 0x0000001100057c82 */ /* 0x000fe40008000000 */
[----:B------:R-:W-:Y:S03]  /*4ed0*/  @UP4 USHF.R.U32.HI UR4, URZ, UR23, UR5 ;  /* 0x00000017ff044299 */ /* 0x000fe60008011605 */
[----:B------:R-:W-:Y:S01]  /*4ee0*/  UMOV UR5, UR19 ;  /* 0x0000001300057c82 */ /* 0x000fe20008000000 */
[----:B------:R-:W-:Y:S02]  /*4ef0*/  UIMAD UR4, UR42, UR4, URZ ;  /* 0x000000042a0472a4 */ /* 0x000fe4000f8e02ff */
[----:B------:R-:W-:Y:S02]  /*4f00*/  @UP4 USHF.R.U32.HI UR7, URZ, UR23, UR5 ;  /* 0x00000017ff074299 */ /* 0x000fe40008011605 */
[----:B------:R-:W-:Y:S02]  /*4f10*/  USEL UR5, UR14, UR8, !UP6 ;  /* 0x000000080e057287 */ /* 0x000fe4000f000000 */
[----:B------:R-:W-:Y:S02]  /*4f20*/  UIMAD UR8, UR42, UR7, URZ ;  /* 0x000000072a0872a4 */ /* 0x000fe4000f8e02ff */
[----:B------:R-:W-:Y:S03]  /*4f30*/  UISETP.GE.AND UP0, UPT, UR6, UR4, UPT ;  /* 0x000000040600728c */ /* 0x000fe6000bf06270 */
[----:B------:R-:W-:Y:S01]  /*4f40*/  UMOV UR4, UR11 ;  /* 0x0000000b00047c82 */ /* 0x000fe20008000000 */
[----:B------:R-:W-:Y:S02]  /*4f50*/  UISETP.GE.OR UP0, UPT, UR5, UR8, UP0 ;  /* 0x000000080500728c */ /* 0x000fe40008706670 */
[----:B------:R-:W-:Y:S02]  /*4f60*/  USHF.R.U32.HI UR4, URZ, UR23, UR4 ;  /* 0x00000017ff047299 */ /* 0x000fe40008011604 */
[----:B------:R-:W-:Y:S02]  /*4f70*/  UIMAD.WIDE.U32 UR8, UR5, UR22, URZ ;  /* 0x00000016050872a5 */ /* 0x000fe4000f8e00ff */
[----:B------:R-:W-:Y:S04]  /*4f80*/  USEL UR10, UR6, UR4, !UP4 ;  /* 0x00000004060a7287 */ /* 0x000fe8000e000000 */
[----:B------:R-:W-:Y:S01]  /*4f90*/  UIADD3 UR11, UPT, UPT, -UR10, URZ, URZ ;  /* 0x000000ff0a0b7290 */ /* 0x000fe2000fffe1ff */
[----:B------:R-:W-:Y:S02]  /*4fa0*/  @!UP0 UMOV UR4, UR9 ;  /* 0x0000000900048c82 */ /* 0x000fe40008000000 */
[----:B------:R-:W-:Y:S02]  /*4fb0*/  @!UP0 USHF.R.U32.HI UR4, URZ, UR23, UR4 ;  /* 0x00000017ff048299 */ /* 0x000fe40008011604 */
[----:B------:R-:W-:Y:S02]  /*4fc0*/  UIMAD UR8, UR42, UR11, UR6 ;  /* 0x0000000b2a0872a4 */ /* 0x000fe4000f8e0206 */
[----:B------:R-:W-:Y:S04]  /*4fd0*/  @!UP0 USEL UR4, UR5, UR4, !UP4 ;  /* 0x0000000405048287 */ /* 0x000fe8000e000000 */
[----:B------:R-:W-:Y:S02]  /*4fe0*/  @!UP0 UIMAD UR8, UR7, UR8, UR4 ;  /* 0x00000008070882a4 */ /* 0x000fe4000f8e0204 */
[----:B------:R-:W-:Y:S02]  /*4ff0*/  @!UP0 UIADD3 UR9, UPT, UPT, UR10, -UR4, URZ ;  /* 0x800000040a098290 */ /* 0x000fe4000fffe0ff */
[----:B------:R-:W-:Y:S02]  /*5000*/  UIADD3 UR4, UPT, UPT, -UR5, URZ, URZ ;  /* 0x000000ff05047290 */ /* 0x000fe4000fffe1ff */
[----:B------:R-:W-:Y:S02]  /*5010*/  UIADD3 UR7, UPT, UPT, -UR6, URZ, URZ ;  /* 0x000000ff06077290 */ /* 0x000fe4000fffe1ff */
[----:B------:R-:W-:Y:S02]  /*5020*/  @!UP0 UIMAD UR6, UR9, UR42, UR5 ;  /* 0x0000002a090682a4 */ /* 0x000fe4000f8e0205 */
[----:B------:R-:W-:Y:S02]  /*5030*/  UIMAD UR14, UR15, UR4, UR14 ;  /* 0x000000040f0e72a4 */ /* 0x000fe4000f8e020e */
[----:B------:R-:W-:Y:S01]  /*5040*/  UIMAD UR4, UR34, UR7, UR13 ;  /* 0x00000007220472a4 */ /* 0x000fe2000f8e020d */
[----:B------:R-:W-:Y:S02]  /*5050*/  @!UP0 UMOV UR5, UR8 ;  /* 0x0000000800058c82 */ /* 0x000fe40008000000 */
[----:B------:R-:W-:Y:S02]  /*5060*/  UIMAD UR14, UR5, UR15, UR14 ;  /* 0x0000000f050e72a4 */ /* 0x000fe4000f8e020e */
[----:B------:R-:W-:Y:S11]  /*5070*/  UIMAD UR13, UR6, UR34, UR4 ;  /* 0x00000022060d72a4 */ /* 0x000ff6000f8e0204 */
[----:B------:R-:W-:Y:S01]  /*5080*/  @!UPT UIADD3 URZ, UPT, UPT, URZ, URZ, URZ ;  /* 0x000000fffffff290 */ /* 0x000fe2000fffe0ff */
.L_x_97:
[----:B------:R-:W3:Y:S01]  /*5090*/  @!UP2 LDCU.128 UR8, c[0x0][0xb10] ;  /* 0x00016200ff08a7ac */ /* 0x000ee20008000c00 */
[C---:B----4-:R-:W-:Y:S02]  /*50a0*/  ISETP.NE.U32.AND P1, PT, R4.reuse, RZ, PT ;  /* 0x000000ff0400720c */ /* 0x050fe40003f25070 */
[----:B------:R-:W-:Y:S02]  /*50b0*/  ISETP.NE.U32.AND P0, PT, R4, RZ, PT ;  /* 0x000000ff0400720c */ /* 0x000fe40003f05070 */
[C---:B------:R-:W-:Y:S02]  /*50c0*/  ISETP.NE.AND.EX P1, PT, R5.reuse, RZ, PT, P1 ;  /* 0x000000ff0500720c */ /* 0x040fe40003f25310 */
[----:B------:R-:W-:Y:S01]  /*50d0*/  ISETP.NE.AND.EX P0, PT, R5, RZ, PT, P0 ;  /* 0x000000ff0500720c */ /* 0x000fe20003f05300 */
[----:B------:R-:W4:Y:S01]  /*50e0*/  @!UP2 LDCU UR5, c[0x0][0xb0c] ;  /* 0x00016180ff05a7ac */ /* 0x000f220008000800 */
[----:B------:R-:W-:Y:S01]  /*50f0*/  SHF.L.U32 R9, R15, 0x1f, RZ ;  /* 0x0000001f0f097819 */ /* 0x000fe200000006ff */
[----:B------:R-:W-:Y:S02]  /*5100*/  USHF.L.U32 UR26, UR24, 0x7, URZ ;  /* 0x00000007181a7899 */ /* 0x000fe400080006ff */
[----:B------:R-:W-:Y:S02]  /*5110*/  USHF.L.U32 UR27, UR20, 0x6, URZ ;  /* 0x00000006141b7899 */ /* 0x000fe400080006ff */
[----:B---3--:R-:W-:Y:S07]  /*5120*/  UIMAD.WIDE.U32 UR6, UR14, UR8, URZ ;  /* 0x000000080e0672a5 */ /* 0x008fee000f8e00ff */
[----:B------:R-:W-:Y:S01]  /*5130*/  @!UP2 UMOV UR4, UR7 ;  /* 0x000000070004ac82 */ /* 0x000fe20008000000 */
[----:B----4-:R-:W-:Y:S02]  /*5140*/  @!UP2 UISETP.NE.AND UP0, UPT, UR5, 0x1, UPT ;  /* 0x000000010500a88c */ /* 0x010fe4000bf05270 */
[----:B------:R-:W-:Y:S02]  /*5150*/  @!UP2 USHF.R.U32.HI UR4, URZ, UR9, UR4 ;  /* 0x00000009ff04a299 */ /* 0x000fe40008011604 */
[----:B------:R-:W-:Y:S02]  /*5160*/  UIMAD.WIDE.U32 UR6, UR13, UR11, URZ ;  /* 0x0000000b0d0672a5 */ /* 0x000fe4000f8e00ff */
[----:B------:R-:W-:Y:S02]  /*5170*/  @!UP2 USEL UR8, UR14, UR4, !UP0 ;  /* 0x000000040e08a287 */ /* 0x000fe4000c000000 */
[----:B------:R-:W-:Y:S03]  /*5180*/  @!UP2 UISETP.NE.AND UP0, UPT, UR10, 0x1, UPT ;  /* 0x000000010a00a88c */ /* 0x000fe6000bf05270 */
[----:B------:R-:W-:Y:S02]  /*5190*/  @!UP2 UMOV UR6, UR7 ;  /* 0x000000070006ac82 */ /* 0x000fe40008000000 */
[----:B------:R-:W3:Y:S02]  /*51a0*/  @!UP2 LDCU UR4, c[0x0][0xb20] ;  /* 0x00016400ff04a7ac */ /* 0x000ee40008000800 */
[----:B---3--:R-:W-:Y:S04]  /*51b0*/  @!UP2 USHF.R.U32.HI UR6, URZ, UR4, UR6 ;  /* 0x00000004ff06a299 */ /* 0x008fe80008011606 */
[----:B------:R-:W-:Y:S04]  /*51c0*/  @!UP2 USEL UR6, UR13, UR6, !UP0 ;  /* 0x000000060d06a287 */ /* 0x000fe8000c000000 */
[----:B------:R-:W-:Y:S02]  /*51d0*/  @!UP2 UIADD3 UR4, UPT, UPT, -UR8, UR6, URZ ;  /* 0x000000060804a290 */ /* 0x000fe4000fffe1ff */
[----:B------:R-:W-:Y:S02]  /*51e0*/  @!UP2 UIADD3 UR6, UPT, UPT, UR8, -UR6, URZ ;  /* 0x800000060806a290 */ /* 0x000fe4000fffe0ff */
[----:B------:R-:W-:Y:S02]  /*51f0*/  @!UP2 UIMAD UR14, UR4, UR5, UR14 ;  /* 0x00000005040ea2a4 */ /* 0x000fe4000f8e020e */
[----:B------:R-:W-:Y:S01]  /*5200*/  @!UP2 UIMAD UR13, UR6, UR10, UR13 ;  /* 0x0000000a060da2a4 */ /* 0x000fe2000f8e020d */
[----:B------:R-:W-:Y:S11]  /*5210*/  BRA.U UP3, `(.L_x_98) ;  /* 0x0000000103107547 */ /* 0x000ff6000b800000 */
[----:B--2---:R-:W-:Y:S04]  /*5220*/  MOV R0, UR41 ;  /* 0x0000002900007c02 */ /* 0x004fe80008000f00 */
[----:B------:R-:W-:Y:S04]  /*5230*/  SHF.L.U32 R11, R0, 0x1f, RZ ;  /* 0x0000001f000b7819 */ /* 0x000fe800000006ff */
[----:B------:R-:W2:Y:S02]  /*5240*/  SYNCS.PHASECHK.TRANS64.TRYWAIT P2, [UR21+0xf8], R11 ;  /* 0x0000f80bff0075a7 */ /* 0x000ea40008041115 */
[----:B--2---:R-:W-:Y:S05]  /*5250*/  @!P2 BRA `(.L_x_99) ;  /* 0x0000003c00a8a947 */ /* 0x004fea0003800000 */
.L_x_98:
[----:B------:R-:W-:Y:S05]  /*5260*/  @!P1 BRA `(.L_x_100) ;  /* 0x0000000000309947 */ /* 0x000fea0003800000 */
[----:B------:R-:W-:Y:S01]  /*5270*/  ISETP.NE.U32.AND P1, PT, R2, RZ, PT ;  /* 0x000000ff0200720c */ /* 0x000fe20003f25070 */
[----:B------:R-:W3:Y:S01]  /*5280*/  LDCU.64 UR4, c[0x0][0x358] ;  /* 0x00006b00ff0477ac */ /* 0x000ee20008000a00 */
[----:B------:R-:W-:Y:S02]  /*5290*/  IMAD.MOV.U32 R86, RZ, RZ, 0x1 ;  /* 0x00000001ff567424 */ /* 0x000fe400078e00ff */
[----:B------:R-:W-:Y:S11]  /*52a0*/  ISETP.NE.AND.EX P1, PT, R3, RZ, PT, P1 ;  /* 0x000000ff0300720c */ /* 0x000ff60003f25310 */
[----:B------:R-:W-:Y:S02]  /*52b0*/  @!UPT UIADD3 URZ, UPT, UPT, URZ, URZ, URZ ;  /* 0x000000fffffff290 */ /* 0x000fe4000fffe0ff */
[----:B--2---:R-:W2:Y:S01]  /*52c0*/  @P1 LDC.64 R10, c[0x0][0x888] ;  /* 0x00022200ff0a1b82 */ /* 0x004ea20000000a00 */
[----:B------:R-:W-:Y:S04]  /*52d0*/  @P1 IMAD R0, R4, UR36, RZ ;  /* 0x0000002404001c24 */ /* 0x000fe8000f8e02ff */
[----:B--2---:R-:W-:Y:S04]  /*52e0*/  @P1 IMAD.WIDE R10, R0, 0x4, R10 ;  /* 0x00000004000a1825 */ /* 0x004fe800078e020a */
[----:B------:R-:W-:Y:S01]  /*52f0*/  HFMA2 R0, -RZ, RZ, 0, 5.9604644775390625e-08 ;  /* 0x00000001ff007431 */ /* 0x000fe200000001ff */
[----:B---3-5:R3:W5:Y:S04]  /*5300*/  @P1 LDG.E R41, desc[UR4][R10.64] ;  /* 0x000000040a291981 */ /* 0x028768000c1e1900 */
[----:B------:R-:W-:Y:S01]  /*5310*/  @!P1 PRMT R86, R0, 0x7610, R86 ;  /* 0x0000761000569816 */ /* 0x000fe20000000056 */
[----:B---3--:R-:W4:Y:S06]  /*5320*/  @!P1 LDC R41, c[0x0][0x880] ;  /* 0x00022000ff299b82 */ /* 0x008f2c0000000800 */
.L_x_100:
[----:B----45:R-:W-:Y:S01]  /*5330*/  @!P0 FSETP.EQ.AND P1, PT, R41, RZ, PT ;  /* 0x000000ff2900820b */ /* 0x030fe20003f22000 */
[----:B------:R-:W-:Y:S01]  /*5340*/  @!UPT UIADD3 URZ, UPT, UPT, URZ, URZ, URZ ;  /* 0x000000fffffff290 */ /* 0x000fe2000fffe0ff */
[----:B------:R-:W-:Y:S11]  /*5350*/  @!P0 BRA `(.L_x_101) ;  /* 0x0000000000188947 */ /* 0x000ff60003800000 */
[----:B------:R-:W-:Y:S02]  /*5360*/  LOP3.LUT P0, RZ, R86, 0xff, RZ, 0xc0, !PT ;  /* 0x000000ff56ff7812 */ /* 0x000fe4000780c0ff */
[----:B------:R-:W-:Y:S04]  /*5370*/  ISETP.NE.U32.AND P1, PT, R2, RZ, PT ;  /* 0x000000ff0200720c */ /* 0x000fe80003f25070 */
[----:B------:R-:W-:Y:S04]  /*5380*/  ISETP.NE.AND.EX P1, PT, R3, RZ, PT, P1 ;  /* 0x000000ff0300720c */ /* 0x000fe80003f25310 */
[----:B------:R-:W-:Y:S03]  /*5390*/  PLOP3.LUT P1, PT, P1, PT, PT, 0x8, 0x80 ;  /* 0x000000000080781c */ /* 0x000fe60000f2e170 */
[----:B------:R-:W-:Y:S11]  /*53a0*/  @P0 FSETP.EQ.AND P1, PT, R41, RZ, PT ;  /* 0x000000ff2900020b */ /* 0x000ff60003f22000 */
[----:B------:R-:W-:Y:S02]  /*53b0*/  @!UPT UIADD3 URZ, UPT, UPT, URZ, URZ, URZ ;  /* 0x000000fffffff290 */ /* 0x000fe4000fffe0ff */
.L_x_101:
[----:B------:R-:W3:Y:S01]  /*53c0*/  SYNCS.PHASECHK.TRANS64.TRYWAIT P2, [UR21+0xe0], R9 ;  /* 0x0000e009ff0075a7 */ /* 0x000ee20008041115 */
[----:B------:R-:W-:Y:S04]  /*53d0*/  ELECT P0, URZ, PT ;  /* 0x0000000000ff782f */ /* 0x000fe80003800000 */
[----:B------:R-:W-:Y:S11]  /*53e0*/  PLOP3.LUT P1, PT, P1, P0, PT, 0xf2, 0x2f ;  /* 0x00000000002f781c */ /* 0x000ff60000f21e72 */
[----:B------:R-:W-:Y:S02]  /*53f0*/  @!UPT UIADD3 URZ, UPT, UPT, URZ, URZ, URZ ;  /* 0x000000fffffff290 */ /* 0x000fe4000fffe0ff */
[----:B------:R-:W-:Y:S05]  /*5400*/  @!P1 IADD3 R8, P0, PT, R16, 0x580, RZ ;  /* 0x0000058010089810 */ /* 0x000fea0007f1e0ff */
[----:B------:R-:W-:Y:S01]  /*5410*/  @!P1 IMAD.X R6, RZ, RZ, R17, P0 ;  /* 0x000000ffff069224 */ /* 0x000fe200000e0611 */
[----:B---3--:R-:W-:Y:S07]  /*5420*/  @!P2 BRA `(.L_x_102) ;  /* 0x0000003c004ca947 */ /* 0x008fee0003800000 */
.L_x_184:
[----:B------:R-:W-:Y:S01]  /*5430*/  @!P1 R2UR UR5, R8 ;  /* 0x00000000080592ca */ /* 0x000fe200000e0000 */
[----:B------:R-:W-:Y:S01]  /*5440*/  VOTEU.ALL UP0, P1 ;  /* 0x0000000000ff7886 */ /* 0x000fe20000800000 */
[----:B------:R-:W-:Y:S01]  /*5450*/  @!P1 R2UR UR4, R6 ;  /* 0x00000000060492ca */ /* 0x000fe200000e0000 */
[----:B------:R-:W-:Y:S01]  /*5460*/  UMOV UR16, 0x0 ;  /* 0x0000000000107882 */ /* 0x000fe20000000000 */
[----:B------:R-:W-:Y:S01]  /*5470*/  UMOV UR17, 0x10000000 ;  /* 0x1000000000117882 */ /* 0x000fe20000000000 */
[----:B------:R-:W-:Y:S01]  /*5480*/  UMOV UR28, UR36 ;  /* 0x00000024001c7c82 */ /* 0x000fe20008000000 */
[----:B------:R-:W-:Y:S01]  /*5490*/  @!UP0 UIADD3 UR24, UPT, UPT, UR21, 0x200, URZ ;  /* 0x0000020015188890 */ /* 0x000fe2000fffe0ff */
[----:B--2---:R-:W-:Y:S01]  /*54a0*/  @!P1 IMAD.MOV.U32 R0, RZ, RZ, 0x1000 ;  /* 0x00001000ff009424 */ /* 0x004fe200078e00ff */
[----:B------:R-:W-:Y:S01]  /*54b0*/  @!UP0 UIADD3 UR10, UPT, UPT, UR26, 0x40, URZ ;  /* 0x000000401a0a8890 */ /* 0x000fe2000fffe0ff */
[----:B------:R-:W-:Y:S01]  /*54c0*/  VIADD R14, R14, 0x1 ;  /* 0x000000010e0e7836 */ /* 0x000fe20000000000 */
[----:B------:R-:W-:Y:S01]  /*54d0*/  @!UP0 UIADD3 UR8, UPT, UPT, UR21, 0xa00, URZ ;  /* 0x00000a0015088890 */ /* 0x000fe2000fffe0ff */
[----:B------:R-:W-:Y:S02]  /*54e0*/  VOTEU.ALL UP0, P1 ;  /* 0x0000000000ff7886 */ /* 0x000fe40000800000 */
[----:B------:R-:W-:Y:S01]  /*54f0*/  IMAD.U32 R10, RZ, RZ, UR5 ;  /* 0x00000005ff0a7e24 */ /* 0x000fe2000f8e00ff */
[----:B------:R-:W-:Y:S01]  /*5500*/  UMOV UR9, UR25 ;  /* 0x0000001900097c82 */ /* 0x000fe20008000000 */
[----:B------:R-:W-:Y:S01]  /*5510*/  IMAD.U32 R11, RZ, RZ, UR4 ;  /* 0x00000004ff0b7e24 */ /* 0x000fe2000f8e00ff */
[----:B------:R-:W-:Y:S01]  /*5520*/  UMOV UR11, UR27 ;  /* 0x0000001b000b7c82 */ /* 0x000fe20008000000 */
[----:B------:R-:W-:Y:S01]  /*5530*/  UMOV UR12, UR36 ;  /* 0x00000024000c7c82 */ /* 0x000fe20008000000 */
[----:B------:R-:W-:Y:S01]  /*5540*/  @!P1 R2UR UR4, R10 ;  /* 0x000000000a0492ca */ /* 0x000fe200000e0000 */
[----:B------:R-:W-:Y:S01]  /*5550*/  UPRMT UR6, UR46, 0x654, UR25 ;  /* 0x000006542e067896 */ /* 0x000fe20008000019 */
[----:B------:R-:W-:Y:S11]  /*5560*/  @!P1 R2UR UR5, R11 ;  /* 0x000000000b0592ca */ /* 0x000ff600000e0000 */
[----:B------:R-:W-:Y:S02]  /*5570*/  @!UPT UIADD3 URZ, UPT, UPT, URZ, URZ, URZ ;  /* 0x000000fffffff290 */ /* 0x000fe4000fffe0ff */
[----:B------:R2:W-:Y:S01]  /*5580*/  @!UP0 UTMALDG.3D [UR24], [UR4], desc[UR16] ;  /* 0x00001018040085b4 */ /* 0x0005e20008011000 */
[----:B------:R-:W-:Y:S05]  /*5590*/  VOTEU.ALL UP0, P1 ;  /* 0x0000000000ff7886 */ /* 0x000fea0000800000 */
[----:B------:R2:W-:Y:S01]  /*55a0*/  @!UP0 UTMALDG.3D [UR8], [UR4], desc[UR16] ;  /* 0x00001008040085b4 */ /* 0x0005e20008011000 */
[----:B------:R2:W-:Y:S01]  /*55b0*/  @!P1 SYNCS.ARRIVE.TRANS64.RED.A0TR RZ, [UR21+0xd0], R0 ;  /* 0x0000d000ffff99a7 */ /* 0x0005e20008300415 */
[----:B------:R-:W-:Y:S01]  /*55c0*/  SYNCS.ARRIVE.TRANS64.RED.A1T0 RZ, [UR6], RZ ;  /* 0x000000ffffff79a7 */ /* 0x000fe20008100406 */
[----:B------:R-:W3:Y:S02]  /*55d0*/  SYNCS.PHASECHK.TRANS64.TRYWAIT P0, [UR21+0xe8], R9 ;  /* 0x0000e809ff0075a7 */ /* 0x000ee40008001115 */
[----:B--23--:R-:W-:Y:S05]  /*55e0*/  @!P0 BRA `(.L_x_103) ;  /* 0x0000003800f48947 */ /* 0x00cfea0003800000 */
.L_x_186:
[----:B------:R-:W-:Y:S01]  /*55f0*/  UIADD3 UR24, UPT, UPT, UR13, UR63, URZ ;  /* 0x0000003f0d187290 */ /* 0x000fe2000fffe0ff */
[----:B------:R-:W-:Y:S01]  /*5600*/  @!P1 IADD3 R6, P0, PT, R16, 0x580, RZ ;  /* 0x0000058010069810 */ /* 0x000fe20007f1e0ff */
[----:B------:R-:W-:Y:S01]  /*5610*/  UPLOP3.LUT UP3, UPT, UPT, UPT, UPT, 0x80, 0x8 ;  /* 0x000000000008789c */ /* 0x000fe20003f6f070 */
[----:B------:R-:W-:Y:S01]  /*5620*/  R2UR UR28, R88 ;  /* 0x00000000581c72ca */ /* 0x000fe200000e0000 */
[----:B------:R-:W-:Y:S01]  /*5630*/  VOTEU.ALL UP0, P1 ;  /* 0x0000000000ff7886 */ /* 0x000fe20000800000 */
[----:B------:R-:W-:Y:S01]  /*5640*/  @!P1 R2UR UR5, R6 ;  /* 0x00000000060592ca */ /* 0x000fe200000e0000 */
[----:B--2---:R-:W-:Y:S01]  /*5650*/  @!P1 IMAD.X R0, RZ, RZ, R17, P0 ;  /* 0x000000ffff009224 */ /* 0x004fe200000e0611 */
[----:B------:R-:W-:Y:S01]  /*5660*/  UMOV UR6, 0x0 ;  /* 0x0000000000067882 */ /* 0x000fe20000000000 */
[----:B------:R-:W-:Y:S01]  /*5670*/  UMOV UR7, 0x10000000 ;  /* 0x1000000000077882 */ /* 0x000fe20000000000 */
[----:B------:R-:W-:Y:S01]  /*5680*/  @!UP0 UIADD3 UR18, UPT, UPT, UR26, 0x20, URZ ;  /* 0x000000201a128890 */ /* 0x000fe2000fffe0ff */
[----:B------:R-:W-:Y:S01]  /*5690*/  ISETP.NE.AND P0, PT, R14, 0x2, PT ;  /* 0x000000020e00780c */ /* 0x000fe20003f05270 */
[----:B------:R-:W-:Y:S01]  /*56a0*/  @!UP0 UIADD3 UR16, UPT, UPT, UR21, 0x1200, URZ ;  /* 0x0000120015108890 */ /* 0x000fe2000fffe0ff */
[----:B------:R-:W-:Y:S01]  /*56b0*/  @!P1 R2UR UR4, R0 ;  /* 0x00000000000492ca */ /* 0x000fe200000e0000 */
[----:B------:R-:W-:Y:S01]  /*56c0*/  @!UP0 UIADD3 UR17, UPT, UPT, UR21, 0xd8, URZ ;  /* 0x000000d815118890 */ /* 0x000fe2000fffe0ff */
[----:B------:R-:W-:Y:S01]  /*56d0*/  SEL R0, RZ, 0x1, P0 ;  /* 0x00000001ff007807 */ /* 0x000fe20000000000 */
[----:B------:R-:W-:Y:S01]  /*56e0*/  @!UP0 UIADD3 UR10, UPT, UPT, UR26, 0x60, URZ ;  /* 0x000000601a0a8890 */ /* 0x000fe2000fffe0ff */
[----:B------:R-:W-:Y:S01]  /*56f0*/  LOP3.LUT R15, R15, 0x1, RZ, 0x3c, !PT ;  /* 0x000000010f0f7812 */ /* 0x000fe200078e3cff */
[----:B------:R-:W-:Y:S01]  /*5700*/  @!UP0 UIADD3 UR8, UPT, UPT, UR21, 0x1a00, URZ ;  /* 0x00001a0015088890 */ /* 0x000fe2000fffe0ff */
[----:B------:R-:W-:Y:S01]  /*5710*/  IMAD.U32 R8, RZ, RZ, UR5 ;  /* 0x00000005ff087e24 */ /* 0x000fe2000f8e00ff */
[----:B------:R-:W-:Y:S01]  /*5720*/  VOTEU.ALL UP0, P1 ;  /* 0x0000000000ff7886 */ /* 0x000fe20000800000 */
[----:B------:R-:W-:Y:S01]  /*5730*/  UMOV UR19, UR27 ;  /* 0x0000001b00137c82 */ /* 0x000fe20008000000 */
[----:B------:R-:W-:Y:S01]  /*5740*/  UMOV UR20, UR36 ;  /* 0x0000002400147c82 */ /* 0x000fe20008000000 */
[----:B------:R-:W-:Y:S01]  /*5750*/  UMOV UR11, UR27 ;  /* 0x0000001b000b7c82 */ /* 0x000fe20008000000 */
[----:B------:R-:W-:Y:S01]  /*5760*/  UMOV UR12, UR36 ;  /* 0x00000024000c7c82 */ /* 0x000fe20008000000 */
[----:B------:R-:W-:Y:S01]  /*5770*/  UMOV UR9, UR17 ;  /* 0x0000001100097c82 */ /* 0x000fe20008000000 */
[----:B------:R-:W-:Y:S01]  /*5780*/  IMAD.U32 R9, RZ, RZ, UR4 ;  /* 0x00000004ff097e24 */ /* 0x000fe2000f8e00ff */
[----:B------:R-:W-:Y:S01]  /*5790*/  @!P1 R2UR UR4, R8 ;  /* 0x00000000080492ca */ /* 0x000fe200000e0000 */
[----:B------:R-:W-:Y:S01]  /*57a0*/  UMOV UR36, UR29 ;  /* 0x0000001d00247c82 */ /* 0x000fe20008000000 */
[----:B------:R-:W-:Y:S02]  /*57b0*/  LOP3.LUT R13, R13, R0, RZ, 0x3c, !PT ;  /* 0x000000000d0d7212 */ /* 0x000fe400078e3cff */
[----:B------:R-:W-:Y:S02]  /*57c0*/  @!P1 R2UR UR5, R9 ;  /* 0x00000000090592ca */ /* 0x000fe400000e0000 */
[----:B------:R-:W-:Y:S11]  /*57d0*/  SEL R14, R14, RZ, P0 ;  /* 0x000000ff0e0e7207 */ /* 0x000ff60000000000 */
[----:B------:R2:W-:Y:S01]  /*57e0*/  @!UP0 UTMALDG.3D [UR16], [UR4], desc[UR6] ;  /* 0x00000610040085b4 */ /* 0x0005e20008011000 */
[----:B------:R-:W-:Y:S05]  /*57f0*/  VOTEU.ALL UP0, P1 ;  /* 0x0000000000ff7886 */ /* 0x000fea0000800000 */
[----:B------:R3:W-:Y:S01]  /*5800*/  @!UP0 UTMALDG.3D [UR8], [UR4], desc[UR6] ;  /* 0x00000608040085b4 */ /* 0x0007e20008011000 */
[----:B------:R3:W-:Y:S01]  /*5810*/  @!P1 SYNCS.ARRIVE.TRANS64.RED.A0TR RZ, [UR21+0xd8], R7 ;  /* 0x0000d807ffff99a7 */ /* 0x0007e20008300415 */
[----:B------:R-:W-:Y:S01]  /*5820*/  SYNCS.ARRIVE.TRANS64.RED.A1T0 RZ, [UR37], RZ ;  /* 0x000000ffffff79a7 */ /* 0x000fe20008100425 */
[----:B--2---:R-:W-:Y:S01]  /*5830*/  UIADD3 UR20, UPT, UPT, UR14, UR28, URZ ;  /* 0x0000001c0e147290 */ /* 0x004fe2000fffe0ff */
[----:B------:R-:W-:Y:S11]  /*5840*/  BRA.U UP1, `(.L_x_104) ;  /* 0xfffffff101f07547 */ /* 0x000ff6000b83ffff */
[----:B------:R-:W-:-:S04]  /*5850*/  SHF.L.U32 R3, R15, 0x1f, RZ ;  /* 0x0000001f0f037819 */ /* 0x000fc800000006ff */
[----:B------:R-:W2:Y:S02]  /*5860*/  SYNCS.PHASECHK.TRANS64.TRYWAIT P0, [UR21+0xe0], R3 ;  /* 0x0000e003ff0075a7 */ /* 0x000ea40008001115 */
[----:B--2---:R-:W-:Y:S05]  /*5870*/  @!P0 BRA `(.L_x_105) ;  /* 0x0000003800688947 */ /* 0x004fea0003800000 */
.L_x_188:
[----:B--2---:R-:W-:-:S07]  /*5880*/  MOV R0, UR21 ;  /* 0x0000001500007c02 */ /* 0x004fce0008000f00 */
.L_x_106:
[----:B--2---:R-:W-:-:S04]  /*5890*/  SHF.L.U32 R3, R15, 0x1f, RZ ;  /* 0x0000001f0f037819 */ /* 0x004fc800000006ff */
[----:B------:R2:W4:Y:S03]  /*58a0*/  SYNCS.PHASECHK.TRANS64.TRYWAIT P0, [R0+URZ+0xe8], R3 ;  /* 0x0000e803000075a7 */ /* 0x00052600080011ff */
[----:B----4-:R-:W-:Y:S05]  /*58b0*/  @!P0 NANOSLEEP.SYNCS 0x989680 ;  /* 0x009896800000895d */ /* 0x010fea0003900000 */
[----:B------:R-:W4:Y:S02]  /*58c0*/  @!P0 SYNCS.PHASECHK.TRANS64 P0, [R0+URZ+0xe8], R3 ;  /* 0x0000e803000085a7 */ /* 0x000f2400080010ff */
[----:B-1-34-:R-:W-:Y:S05]  /*58d0*/  @P0 EXIT ;  /* 0x000000000000094d */ /* 0x01afea0003800000 */
[----:B------:R-:W-:Y:S05]  /*58e0*/  BRA `(.L_x_106) ;  /* 0xfffffffc00e87947 */ /* 0x000fea000383ffff */
.L_x_95:
[----:B------:R-:W-:-:S06]  /*58f0*/  UISETP.GE.AND UP0, UPT, UR25, 0x4, UPT ;  /* 0x000000041900788c */ /* 0x000fcc000bf06270 */
[----:B------:R-:W-:-:S13]  /*5900*/  PLOP3.LUT P0, PT, PT, PT, UP0, 0x80, 0x8 ;  /* 0x000000000008781c */ /* 0x000fda0003f0f008 */
[----:B------:R-:W-:Y:S05]  /*5910*/  @!P0 EXIT ;  /* 0x000000000000894d */ /* 0x000fea0003800000 */
[----:B------:R-:W-:Y:S01]  /*5920*/  BAR.SYNC.DEFER_BLOCKING 0x6, 0xa0 ;  /* 0x0182800000007b1d */ /* 0x000fe20000010000 */
[----:B------:R-:W-:Y:S01]  /*5930*/  IMAD.SHL.U32 R4, R87, 0x200000, RZ ;  /* 0x0020000057047824 */ /* 0x000fe200078e00ff */
[----:B------:R-:W-:Y:S01]  /*5940*/  CS2R R94, SRZ ;  /* 0x00000000005e7805 */ /* 0x000fe2000001ff00 */
[C---:B------:R-:W-:Y:S01]  /*5950*/  IMAD.SHL.U32 R85, R97.reuse, 0x20, RZ ;  /* 0x0000002061557824 */ /* 0x040fe200078e00ff */
[----:B------:R-:W-:Y:S01]  /*5960*/  CS2R R92, SRZ ;  /* 0x00000000005c7805 */ /* 0x000fe2000001ff00 */
[C---:B------:R-:W-:Y:S01]  /*5970*/  IMAD.U32 R37, R97.reuse, 0x10000, RZ ;  /* 0x0001000061257824 */ /* 0x040fe200078e00ff */
[----:B------:R-:W-:Y:S02]  /*5980*/  UMOV UR44, 0x400 ;  /* 0x00000400002c7882 */ /* 0x000fe40000000000 */
[----:B------:R-:W1:Y:S01]  /*5990*/  LDC.64 R82, c[0x0][0x8b0] ;  /* 0x00022c00ff527b82 */ /* 0x000e620000000a00 */
[----:B------:R-:W-:Y:S01]  /*59a0*/  ULEA UR44, UR46, UR44, 0x18 ;  /* 0x0000002c2e2c7291 */ /* 0x000fe2000f8ec0ff */
[----:B------:R-:W-:Y:S01]  /*59b0*/  IMAD.SHL.U32 R5, R97, 0x4, RZ ;  /* 0x0000000461057824 */ /* 0x000fe200078e00ff */
[----:B------:R-:W-:Y:S01]  /*59c0*/  LOP3.LUT R4, R4, 0x200000, RZ, 0xc0, !PT ;  /* 0x0020000004047812 */ /* 0x000fe200078ec0ff */
[----:B------:R-:W-:Y:S01]  /*59d0*/  IMAD.SHL.U32 R7, R87, 0x400, RZ ;  /* 0x0000040057077824 */ /* 0x000fe200078e00ff */
[C---:B------:R-:W-:Y:S01]  /*59e0*/  LOP3.LUT R6, R85.reuse, 0x80, RZ, 0xc0, !PT ;  /* 0x0000008055067812 */ /* 0x040fe200078ec0ff */
[----:B------:R-:W-:Y:S01]  /*59f0*/  UIADD3 UR4, UPT, UPT, UR44, 0x2200, URZ ;  /* 0x000022002c047890 */ /* 0x000fe2000fffe0ff */
[C---:B------:R-:W-:Y:S01]  /*5a00*/  LOP3.LUT R84, R85.reuse, 0xb60, RZ, 0xc0, !PT ;  /* 0x00000b6055547812 */ /* 0x040fe200078ec0ff */
[----:B------:R-:W2:Y:S01]  /*5a10*/  LDC.64 R80, c[0x0][0x8a8] ;  /* 0x00022a00ff507b82 */ /* 0x000ea20000000a00 */
[----:B------:R-:W-:Y:S01]  /*5a20*/  LOP3.LUT R37, R4, 0x400000, R37, 0xf8, !PT ;  /* 0x0040000004257812 */ /* 0x000fe200078ef825 */
[----:B------:R-:W-:Y:S01]  /*5a30*/  IMAD.MOV.U32 R36, RZ, RZ, RZ ;  /* 0x000000ffff247224 */ /* 0x000fe200078e00ff */
[----:B------:R-:W-:Y:S01]  /*5a40*/  LOP3.LUT R5, R6, 0x10, R5, 0xf8, !PT ;  /* 0x0000001006057812 */ /* 0x000fe200078ef805 */
[----:B------:R-:W-:Y:S01]  /*5a50*/  IMAD.MOV.U32 R91, RZ, RZ, RZ ;  /* 0x000000ffff5b7224 */ /* 0x000fe200078e00ff */
[----:B------:R-:W-:Y:S01]  /*5a60*/  LOP3.LUT R84, R84, 0x400, R7, 0xf8, !PT ;  /* 0x0000040054547812 */ /* 0x000fe200078ef807 */
[----:B------:R-:W-:Y:S01]  /*5a70*/  IMAD.U32 R96, RZ, RZ, UR4 ;  /* 0x00000004ff607e24 */ /* 0x000fe2000f8e00ff */
[----:B------:R-:W-:Y:S01]  /*5a80*/  LOP3.LUT P0, RZ, R85, 0x80, RZ, 0xc0, !PT ;  /* 0x0000008055ff7812 */ /* 0x000fe2000780c0ff */
[----:B------:R-:W3:Y:S01]  /*5a90*/  LDCU UR58, c[0x0][0x370] ;  /* 0x00006e00ff3a77ac */ /* 0x000ee20008000800 */
[----:B------:R-:W4:Y:S01]  /*5aa0*/  LDS R0, [UR44+0x1b0] ;  /* 0x0001b02cff007984 */ /* 0x000f220008000800 */
[----:B------:R-:W-:-:S02]  /*5ab0*/  LOP3.LUT R84, R84, R5, RZ, 0xfc, !PT ;  /* 0x0000000554547212 */ /* 0x000fc400078efcff */
[----:B------:R-:W-:Y:S01]  /*5ac0*/  P2R R4, PR, RZ, 0x1 ;  /* 0x00000001ff047803 */ /* 0x000fe20000000000 */
[----:B------:R-:W1:Y:S01]  /*5ad0*/  LDCU UR43, c[0x0][0xb0c] ;  /* 0x00016180ff2b77ac */ /* 0x000e620008000800 */
[----:B------:R-:W-:Y:S01]  /*5ae0*/  LOP3.LUT R97, R97, 0x60, RZ, 0xc0, !PT ;  /* 0x0000006061617812 */ /* 0x000fe200078ec0ff */
[----:B------:R-:W1:Y:S01]  /*5af0*/  LDCU UR39, c[0x0][0xb30] ;  /* 0x00016600ff2777ac */ /* 0x000e620008000800 */
[----:B------:R-:W1:Y:S01]  /*5b00*/  LDCU.64 UR56, c[0x0][0x888] ;  /* 0x00011100ff3877ac */ /* 0x000e620008000a00 */
[----:B------:R-:W1:Y:S01]  /*5b10*/  LDCU.64 UR40, c[0x0][0xb28] ;  /* 0x00016500ff2877ac */ /* 0x000e620008000a00 */
[----:B------:R-:W1:Y:S01]  /*5b20*/  LDCU.64 UR60, c[0x0][0x890] ;  /* 0x00011200ff3c77ac */ /* 0x000e620008000a00 */
[----:B------:R-:W1:Y:S01]  /*5b30*/  LDCU.128 UR52, c[0x0][0xb10] ;  /* 0x00016200ff3477ac */ /* 0x000e620008000c00 */
[----:B------:R-:W1:Y:S01]  /*5b40*/  LDCU UR47, c[0x0][0x374] ;  /* 0x00006e80ff2f77ac */ /* 0x000e620008000800 */
[----:B------:R-:W-:Y:S01]  /*5b50*/  UIADD3 UR62, UPT, UPT, UR44, 0x200, URZ ;  /* 0x000002002c3e7890 */ /* 0x000fe2000fffe0ff */
[----:B-1234-:R-:W-:-:S11]  /*5b60*/  IMAD.IADD R37, R0, 0x1, R37 ;  /* 0x0000000100257824 */ /* 0x01efd600078e0225 */
.L_x_132:
[C---:B------:R-:W-:Y:S02]  /*5b70*/  LEA R3, R91.reuse, UR44, 0x3 ;  /* 0x0000002c5b037c11 */ /* 0x040fe4000f8e18ff */
[----:B------:R-:W-:Y:S02]  /*5b80*/  SHF.L.U32 R0, R94, 0x1f, RZ ;  /* 0x0000001f5e007819 */ /* 0x000fe400000006ff */
[----:B------:R-:W-:Y:S02]  /*5b90*/  LEA R5, R91, UR44, 0x4 ;  /* 0x0000002c5b057c11 */ /* 0x000fe4000f8e20ff */
[----:B-1----:R-:W1:Y:S02]  /*5ba0*/  SYNCS.PHASECHK.TRANS64.TRYWAIT P0, [R3+URZ+0x100], R0 ;  /* 0x00010000030075a7 */ /* 0x002e6400080011ff */
[----:B-1----:R-:W-:Y:S05]  /*5bb0*/  @!P0 BRA `(.L_x_107) ;  /* 0x0000003400b08947 */ /* 0x002fea0003800000 */
.L_x_189:
        /* <DEDUP_REMOVED lines=11> */
[----:B------:R-:W-:Y:S01]  /*5c70*/  PLOP3.LUT P0, PT, PT, PT, UP1, 0x80, 0x8 ;  /* 0x000000000008781c */ /* 0x000fe20003f0f018 */
[----:B------:R-:W-:Y:S11]  /*5c80*/  UP2UR UR45, UPR, URZ, 0x2 ;  /* 0x00000002ff2d7883 */ /* 0x000ff60008000000 */
[----:B------:R-:W-:Y:S01]  /*5c90*/  @!UPT UIADD3 URZ, UPT, UPT, URZ, URZ, URZ ;  /* 0x000000fffffff290 */ /* 0x000fe2000fffe0ff */
[----:B-1----:R-:W-:Y:S02]  /*5ca0*/  @P0 SHF.R.U32.HI R0, RZ, 0x10, R5 ;  /* 0x00000010ff000819 */ /* 0x002fe40000011605 */
        /* <DEDUP_REMOVED lines=12> */
[----:B------:R-:W2:Y:S01]  /*5d70*/  LDCU UR12, c[0x0][0xb20] ;  /* 0x00016400ff0c77ac */ /* 0x000ea20008000800 */
[----:B------:R-:W-:Y:S02]  /*5d80*/  UIMAD.WIDE.U32 UR4, UR47, UR55, URZ ;  /* 0x000000372f0472a5 */ /* 0x000fe4000f8e00ff */
[----:B------:R-:W-:Y:S02]  /*5d90*/  UIMAD.WIDE.U32 UR6, UR58, UR52, URZ ;  /* 0x000000343a0672a5 */ /* 0x000fe4000f8e00ff */
[----:B------:R-:W-:Y:S02]  /*5da0*/  UISETP.NE.AND UP0, UPT, UR54, 0x1, UPT ;  /* 0x000000013600788c */ /* 0x000fe4000bf05270 */
[----:B------:R-:W-:Y:S02]  /*5db0*/  UIMAD.WIDE.U32 UR8, UR37, UR55, URZ ;  /* 0x00000037250872a5 */ /* 0x000fe4000f8e00ff */
[----:B------:R-:W-:Y:S02]  /*5dc0*/  UIMAD.WIDE.U32 UR10, UR38, UR52, URZ ;  /* 0x00000034260a72a5 */ /* 0x000fe4000f8e00ff */
[----:B------:R-:W-:Y:S02]  /*5dd0*/  UISETP.NE.AND UP1, UPT, UR43, 0x1, UPT ;  /* 0x000000012b00788c */ /* 0x000fe4000bf25270 */
[----:B------:R-:W-:Y:S01]  /*5de0*/  UISETP.NE.AND UP2, UPT, UR42, 0x1, UPT ;  /* 0x000000012a00788c */ /* 0x000fe2000bf45270 */
[----:B------:R-:W-:Y:S02]  /*5df0*/  UMOV UR4, UR5 ;  /* 0x0000000500047c82 */ /* 0x000fe40008000000 */
[----:B--2---:R-:W-:Y:S03]  /*5e00*/  USHF.R.U32.HI UR5, URZ, UR12, UR4 ;  /* 0x0000000cff057299 */ /* 0x004fe60008011604 */
[----:B------:R-:W-:Y:S02]  /*5e10*/  UMOV UR4, UR7 ;  /* 0x0000000700047c82 */ /* 0x000fe40008000000 */
[----:B------:R-:W-:Y:S02]  /*5e20*/  USHF.R.U32.HI UR7, URZ, UR53, UR4 ;  /* 0x00000035ff077299 */ /* 0x000fe40008011604 */
[----:B------:R-:W-:Y:S02]  /*5e30*/  USEL UR4, UR47, UR5, !UP0 ;  /* 0x000000052f047287 */ /* 0x000fe4000c000000 */
[----:B------:R-:W-:Y:S01]  /*5e40*/  USEL UR7, UR58, UR7, !UP1 ;  /* 0x000000073a077287 */ /* 0x000fe2000c800000 */
[----:B------:R-:W-:Y:S01]  /*5e50*/  UMOV UR5, UR9 ;  /* 0x0000000900057c82 */ /* 0x000fe20008000000 */
[----:B------:R-:W-:Y:S02]  /*5e60*/  UIMAD.WIDE.U32 UR8, UR4, UR40, URZ ;  /* 0x00000028040872a5 */ /* 0x000fe4000f8e00ff */
[----:B------:R-:W-:Y:S03]  /*5e70*/  USHF.R.U32.HI UR6, URZ, UR12, UR5 ;  /* 0x0000000cff067299 */ /* 0x000fe60008011605 */
[----:B------:R-:W-:Y:S01]  /*5e80*/  UMOV UR5, UR11 ;  /* 0x0000000b00057c82 */ /* 0x000fe20008000000 */
[----:B------:R-:W-:Y:S02]  /*5e90*/  UIMAD.WIDE.U32 UR10, UR7, UR40, URZ ;  /* 0x00000028070a72a5 */ /* 0x000fe4000f8e00ff */
[----:B------:R-:W-:Y:S02]  /*5ea0*/  USHF.R.U32.HI UR12, URZ, UR53, UR5 ;  /* 0x00000035ff0c7299 */ /* 0x000fe40008011605 */
[----:B------:R-:W-:Y:S01]  /*5eb0*/  USEL UR6, UR37, UR6, !UP0 ;  /* 0x0000000625067287 */ /* 0x000fe2000c000000 */
[----:B------:R-:W-:Y:S02]  /*5ec0*/  UMOV UR5, UR9 ;  /* 0x0000000900057c82 */ /* 0x000fe40008000000 */
[----:B------:R-:W-:Y:S01]  /*5ed0*/  UMOV UR10, UR11 ;  /* 0x0000000b000a7c82 */ /* 0x000fe20008000000 */
[----:B------:R-:W-:Y:S02]  /*5ee0*/  @UP2 USHF.R.U32.HI UR4, URZ, UR41, UR5 ;  /* 0x00000029ff042299 */ /* 0x000fe40008011605 */
[----:B------:R-:W-:Y:S02]  /*5ef0*/  @UP2 USHF.R.U32.HI UR7, URZ, UR41, UR10 ;  /* 0x00000029ff072299 */ /* 0x000fe4000801160a */
[----:B------:R-:W-:Y:S02]  /*5f00*/  UIMAD UR4, UR42, UR4, URZ ;  /* 0x000000042a0472a4 */ /* 0x000fe4000f8e02ff */
[----:B------:R-:W-:Y:S02]  /*5f10*/  UIMAD.WIDE.U32 UR10, UR6, UR40, URZ ;  /* 0x00000028060a72a5 */ /* 0x000fe4000f8e00ff */
[----:B------:R-:W-:Y:S02]  /*5f20*/  USEL UR5, UR38, UR12, !UP1 ;  /* 0x0000000c26057287 */ /* 0x000fe4000c800000 */
[----:B------:R-:W-:Y:S02]  /*5f30*/  UIMAD UR8, UR42, UR7, URZ ;  /* 0x000000072a0872a4 */ /* 0x000fe4000f8e02ff */
[----:B------:R-:W-:Y:S03]  /*5f40*/  UISETP.GE.AND UP0, UPT, UR6, UR4, UPT ;  /* 0x000000040600728c */ /* 0x000fe6000bf06270 */
[----:B------:R-:W-:Y:S01]  /*5f50*/  UMOV UR4, UR11 ;  /* 0x0000000b00047c82 */ /* 0x000fe20008000000 */
[----:B------:R-:W-:Y:S02]  /*5f60*/  UISETP.GE.OR UP0, UPT, UR5, UR8, UP0 ;  /* 0x000000080500728c */ /* 0x000fe40008706670 */
[----:B------:R-:W-:Y:S02]  /*5f70*/  USHF.R.U32.HI UR4, URZ, UR41, UR4 ;  /* 0x00000029ff047299 */ /* 0x000fe40008011604 */
[----:B------:R-:W-:Y:S02]  /*5f80*/  UIMAD.WIDE.U32 UR8, UR5, UR40, URZ ;  /* 0x00000028050872a5 */ /* 0x000fe4000f8e00ff */
[----:B------:R-:W-:Y:S02]  /*5f90*/  USEL UR11, UR6, UR4, !UP2 ;  /* 0x00000004060b7287 */ /* 0x000fe4000d000000 */
[----:B------:R-:W-:Y:S02]  /*5fa0*/  UIADD3 UR8, UPT, UPT, -UR5, URZ, URZ ;  /* 0x000000ff05087290 */ /* 0x000fe4000fffe1ff */
[----:B------:R-:W-:Y:S01]  /*5fb0*/  UIADD3 UR10, UPT, UPT, -UR11, URZ, URZ ;  /* 0x000000ff0b0a7290 */ /* 0x000fe2000fffe1ff */
[----:B------:R-:W-:Y:S01]  /*5fc0*/  @!UP0 UMOV UR4, UR9 ;  /* 0x0000000900048c82 */ /* 0x000fe20008000000 */
[----:B------:R-:W-:Y:S02]  /*5fd0*/  UIADD3 UR9, UPT, UPT, -UR6, URZ, URZ ;  /* 0x000000ff06097290 */ /* 0x000fe4000fffe1ff */
[----:B------:R-:W-:Y:S02]  /*5fe0*/  @!UP0 USHF.R.U32.HI UR4, URZ, UR41, UR4 ;  /* 0x00000029ff048299 */ /* 0x000fe40008011604 */
[----:B------:R-:W-:Y:S02]  /*5ff0*/  UIMAD UR10, UR42, UR10, UR6 ;  /* 0x0000000a2a0a72a4 */ /* 0x000fe4000f8e0206 */
[----:B------:R-:W-:Y:S04]  /*6000*/  @!UP0 USEL UR4, UR5, UR4, !UP2 ;  /* 0x0000000405048287 */ /* 0x000fe8000d000000 */
[----:B------:R-:W-:Y:S02]  /*6010*/  @!UP0 UIMAD UR10, UR7, UR10, UR4 ;  /* 0x0000000a070a82a4 */ /* 0x000fe4000f8e0204 */
[----:B------:R-:W-:Y:S02]  /*6020*/  @!UP0 UIADD3 UR11, UPT, UPT, UR11, -UR4, URZ ;  /* 0x800000040b0b8290 */ /* 0x000fe4000fffe0ff */
[----:B------:R-:W-:Y:S02]  /*6030*/  UIMAD UR7, UR43, UR8, UR38 ;  /* 0x000000082b0772a4 */ /* 0x000fe4000f8e0226 */
[----:B------:R-:W-:Y:S02]  /*6040*/  @!UP0 UIMAD UR6, UR11, UR42, UR5 ;  /* 0x0000002a0b0682a4 */ /* 0x000fe4000f8e0205 */
[----:B------:R-:W-:Y:S01]  /*6050*/  UIMAD UR4, UR54, UR9, UR37 ;  /* 0x00000009360472a4 */ /* 0x000fe2000f8e0225 */
[----:B------:R-:W-:Y:S02]  /*6060*/  @!UP0 UMOV UR5, UR10 ;  /* 0x0000000a00058c82 */ /* 0x000fe40008000000 */
[----:B------:R-:W-:Y:S02]  /*6070*/  UIMAD UR38, UR5, UR43, UR7 ;  /* 0x0000002b052672a4 */ /* 0x000fe4000f8e0207 */
[----:B------:R-:W-:Y:S11]  /*6080*/  UIMAD UR37, UR6, UR54, UR4 ;  /* 0x00000036062572a4 */ /* 0x000ff6000f8e0204 */
[----:B------:R-:W-:Y:S01]  /*6090*/  @!UPT UIADD3 URZ, UPT, UPT, URZ, URZ, URZ ;  /* 0x000000fffffff290 */ /* 0x000fe2000fffe0ff */
.L_x_108:
[----:B------:R-:W-:Y:S01]  /*60a0*/  UISETP.NE.AND UP0, UPT, UR39, 0x1, UPT ;  /* 0x000000012700788c */ /* 0x000fe2000bf05270 */
[----:B------:R-:W-:Y:S01]  /*60b0*/  IADD3 R91, PT, PT, R91, 0x1, RZ ;  /* 0x000000015b5b7810 */ /* 0x000fe20007ffe0ff */
[----:B------:R-:W-:Y:S02]  /*60c0*/  USHF.L.U32 UR50, UR20, 0x6, URZ ;  /* 0x0000000614327899 */ /* 0x000fe400080006ff */
[----:B------:R-:W-:Y:S07]  /*60d0*/  USHF.L.U32 UR49, UR24, 0x7, URZ ;  /* 0x0000000718317899 */ /* 0x000fee00080006ff */
[----:B------:R-:W2:Y:S01]  /*60e0*/  @!UP0 LDCU.128 UR12, c[0x0][0xb10] ;  /* 0x00016200ff0c87ac */ /* 0x000ea20008000c00 */
[----:B------:R-:W3:Y:S01]  /*60f0*/  @!UP0 LDCU UR5, c[0x0][0xb0c] ;  /* 0x00016180ff0587ac */ /* 0x000ee20008000800 */
[----:B------:R-:W4:Y:S01]  /*6100*/  @!UP0 LDCU UR10, c[0x0][0xb20] ;  /* 0x00016400ff0a87ac */ /* 0x000f220008000800 */
[----:B--2---:R-:W-:Y:S02]  /*6110*/  UIMAD.WIDE.U32 UR8, UR38, UR12, URZ ;  /* 0x0000000c260872a5 */ /* 0x004fe4000f8e00ff */
[----:B------:R-:W-:Y:S02]  /*6120*/  UIMAD.WIDE.U32 UR6, UR37, UR15, URZ ;  /* 0x0000000f250672a5 */ /* 0x000fe4000f8e00ff */
[----:B------:R-:W-:Y:S03]  /*6130*/  @!UP0 UISETP.NE.AND UP1, UPT, UR14, 0x1, UPT ;  /* 0x000000010e00888c */ /* 0x000fe6000bf25270 */
[----:B------:R-:W-:Y:S01]  /*6140*/  @!UP0 UMOV UR4, UR9 ;  /* 0x0000000900048c82 */ /* 0x000fe20008000000 */
[----:B---3--:R-:W-:Y:S02]  /*6150*/  @!UP0 UISETP.NE.AND UP2, UPT, UR5, 0x1, UPT ;  /* 0x000000010500888c */ /* 0x008fe4000bf45270 */
[----:B------:R-:W-:Y:S01]  /*6160*/  @!UP0 USHF.R.U32.HI UR4, URZ, UR13, UR4 ;  /* 0x0000000dff048299 */ /* 0x000fe20008011604 */
[----:B------:R-:W-:Y:S02]  /*6170*/  @!UP0 UMOV UR6, UR7 ;  /* 0x0000000700068c82 */ /* 0x000fe40008000000 */
[----:B----4-:R-:W-:Y:S02]  /*6180*/  @!UP0 USHF.R.U32.HI UR6, URZ, UR10, UR6 ;  /* 0x0000000aff068299 */ /* 0x010fe40008011606 */
[----:B------:R-:W-:Y:S02]  /*6190*/  @!UP0 USEL UR7, UR38, UR4, !UP2 ;  /* 0x0000000426078287 */ /* 0x000fe4000d000000 */
[----:B------:R-:W-:Y:S04]  /*61a0*/  @!UP0 USEL UR6, UR37, UR6, !UP1 ;  /* 0x0000000625068287 */ /* 0x000fe8000c800000 */
[----:B------:R-:W-:Y:S02]  /*61b0*/  @!UP0 UIADD3 UR4, UPT, UPT, -UR7, UR6, URZ ;  /* 0x0000000607048290 */ /* 0x000fe4000fffe1ff */
[----:B------:R-:W-:Y:S02]  /*61c0*/  @!UP0 UIADD3 UR6, UPT, UPT, UR7, -UR6, URZ ;  /* 0x8000000607068290 */ /* 0x000fe4000fffe0ff */
[----:B------:R-:W-:Y:S02]  /*61d0*/  @!UP0 UIMAD UR38, UR4, UR5, UR38 ;  /* 0x00000005042682a4 */ /* 0x000fe4000f8e0226 */
[----:B------:R-:W-:Y:S02]  /*61e0*/  @!UP0 UIMAD UR37, UR6, UR14, UR37 ;  /* 0x0000000e062582a4 */ /* 0x000fe4000f8e0225 */
[----:B------:R-:W-:Y:S09]  /*61f0*/  ULOP3.LUT UP0, URZ, UR62, 0x90, URZ, 0xc0, !UPT ;  /* 0x000000903eff7892 */ /* 0x000ff2000f80c0ff */
[----:B------:R-:W-:Y:S05]  /*6200*/  BRA.U !UP0, `(.L_x_109) ;  /* 0x0000000108407547 */ /* 0x000fea000b800000 */
[----:B------:R-:W2:Y:S01]  /*6210*/  LDCU.64 UR8, c[0x4][0x80] ;  /* 0x01001000ff0877ac */ /* 0x000ea20008000a00 */
[----:B------:R-:W-:Y:S01]  /*6220*/  MOV R3, 0x0 ;  /* 0x0000000000037802 */ /* 0x000fe20000000f00 */
[----:B------:R-:W-:Y:S02]  /*6230*/  HFMA2 R12, -RZ, RZ, 0, 5.9604644775390625e-08 ;  /* 0x00000001ff0c7431 */ /* 0x000fe400000001ff */
[----:B------:R-:W-:Y:S02]  /*6240*/  IMAD.MOV.U32 R8, RZ, RZ, 0x70 ;  /* 0x00000070ff087424 */ /* 0x000fe400078e00ff */
[----:B------:R-:W-:Y:S01]  /*6250*/  IMAD.MOV.U32 R13, RZ, RZ, RZ ;  /* 0x000000ffff0d7224 */ /* 0x000fe200078e00ff */
[----:B------:R-:W3:Y:S01]  /*6260*/  LDCU.64 UR6, c[0x4][0x88] ;  /* 0x01001100ff0677ac */ /* 0x000ee20008000a00 */
[----:B------:R-:W4:Y:S01]  /*6270*/  LDC.64 R2, c[0x4][R3] ;  /* 0x0100000003027b82 */ /* 0x000f220000000a00 */
[----:B------:R-:W1:Y:S01]  /*6280*/  LDCU.64 UR4, c[0x4][0x8] ;  /* 0x01000100ff0477ac */ /* 0x000e620008000a00 */
[----:B--2---:R-:W-:Y:S01]  /*6290*/  MOV R5, UR9 ;  /* 0x0000000900057c02 */ /* 0x004fe20008000f00 */
[----:B------:R-:W-:Y:S01]  /*62a0*/  IMAD.U32 R4, RZ, RZ, UR8 ;  /* 0x00000008ff047e24 */ /* 0x000fe2000f8e00ff */
[----:B---3--:R-:W-:Y:S01]  /*62b0*/  MOV R7, UR7 ;  /* 0x0000000700077c02 */ /* 0x008fe20008000f00 */
[----:B------:R-:W-:Y:S01]  /*62c0*/  IMAD.U32 R6, RZ, RZ, UR6 ;  /* 0x00000006ff067e24 */ /* 0x000fe2000f8e00ff */
[----:B-1----:R-:W-:Y:S01]  /*62d0*/  MOV R11, UR5 ;  /* 0x00000005000b7c02 */ /* 0x002fe20008000f00 */
[----:B------:R-:W-:Y:S02]  /*62e0*/  IMAD.U32 R10, RZ, RZ, UR4 ;  /* 0x00000004ff0a7e24 */ /* 0x000fe4000f8e00ff */
[----:B------:R-:W-:Y:S07]  /*62f0*/  LEPC R20, `(.L_x_109) ;  /* 0x000000001014794e */ /* 0x000fee0000000000 */
[----:B----45:R-:W-:Y:S05]  /*6300*/  CALL.ABS.NOINC R2 ;  /* 0x0000000002007343 */ /* 0x030fea0003c00000 */
.L_x_109:
[----:B------:R-:W-:Y:S01]  /*6310*/  LOP3.LUT P0, RZ, R96, 0x90, RZ, 0xc0, !PT ;  /* 0x0000009060ff7812 */ /* 0x000fe2000780c0ff */
[----:B------:R-:W-:Y:S11]  /*6320*/  BSSY.RECONVERGENT B6, `(.L_x_110) ;  /* 0x0000013000067945 */ /* 0x000ff60003800200 */
[----:B------:R-:W-:Y:S01]  /*6330*/  @!UPT UIADD3 URZ, UPT, UPT, URZ, URZ, URZ ;  /* 0x000000fffffff290 */ /* 0x000fe2000fffe0ff */
[----:B------:R-:W-:Y:S05]  /*6340*/  @!P0 BRA `(.L_x_111) ;  /* 0x0000000000408947 */ /* 0x000fea0003800000 */
        /* <DEDUP_REMOVED lines=16> */
.L_x_111:
[----:B------:R-:W-:Y:S05]  /*6450*/  BSYNC.RECONVERGENT B6 ;  /* 0x0000000000067941 */ /* 0x000fea0003800200 */
.L_x_110:
[----:B------:R-:W-:Y:S01]  /*6460*/  R2UR UR4, R89 ;  /* 0x00000000590472ca */ /* 0x000fe200000e0000 */
[----:B------:R-:W-:Y:S01]  /*6470*/  UISETP.NE.U32.AND UP0, UPT, UR60, URZ, UPT ;  /* 0x000000ff3c00728c */ /* 0x000fe2000bf05070 */
[----:B------:R-:W-:Y:S02]  /*6480*/  ISETP.NE.U32.AND P4, PT, R82, RZ, PT ;  /* 0x000000ff5200720c */ /* 0x000fe40003f85070 */
[----:B------:R-:W-:Y:S01]  /*6490*/  ISETP.NE.U32.AND P2, PT, RZ, UR56, PT ;  /* 0x00000038ff007c0c */ /* 0x000fe2000bf45070 */
[----:B------:R-:W-:Y:S01]  /*64a0*/  UISETP.NE.AND.EX UP1, UPT, UR61, URZ, UPT, UP0 ;  /* 0x000000ff3d00728c */ /* 0x000fe2000bf25300 */
[----:B------:R-:W-:Y:S01]  /*64b0*/  ISETP.NE.AND.EX P4, PT, R83, RZ, PT, P4 ;  /* 0x000000ff5300720c */ /* 0x000fe20003f85340 */
[----:B------:R-:W-:Y:S01]  /*64c0*/  UPLOP3.LUT UP0, UPT, UPT, UPT, UPT, 0x40, 0x4 ;  /* 0x000000000004789c */ /* 0x000fe20003f0e870 */
[----:B------:R-:W-:Y:S05]  /*64d0*/  ISETP.NE.AND.EX P2, PT, RZ, UR57, PT, P2 ;  /* 0x00000039ff007c0c */ /* 0x000fea000bf45320 */
[----:B------:R-:W-:Y:S06]  /*64e0*/  UISETP.NE.AND UP2, UPT, UR4, URZ, UPT ;  /* 0x000000ff0400728c */ /* 0x000fec000bf45270 */
[----:B------:R-:W-:Y:S05]  /*64f0*/  PLOP3.LUT P1, PT, PT, PT, UP2, 0x80, 0x8 ;  /* 0x000000000008781c */ /* 0x000fea0003f2f028 */
[----:B------:R-:W-:Y:S06]  /*6500*/  @UP2 UPLOP3.LUT UP0, UPT, UPT, UPT, UP1, 0x80, 0x8 ;  /* 0x000000000008289c */ /* 0x000fec0003f0f010 */
[----:B------:R-:W-:Y:S01]  /*6510*/  PLOP3.LUT P0, PT, PT, PT, UP0, 0x80, 0x8 ;  /* 0x000000000008781c */ /* 0x000fe20003f0f008 */
[----:B------:R-:W-:Y:S01]  /*6520*/  @!UPT UIADD3 URZ, UPT, UPT, URZ, URZ, URZ ;  /* 0x000000fffffff290 */ /* 0x000fe2000fffe0ff */
[----:B------:R-:W-:Y:S11]  /*6530*/  BRA.U !UP1, `(.L_x_112) ;  /* 0x00000001093c7547 */ /* 0x000ff6000b800000 */
[----:B------:R-:W-:Y:S01]  /*6540*/  UISETP.NE.U32.AND UP0, UPT, UR56, URZ, UPT ;  /* 0x000000ff3800728c */ /* 0x000fe2000bf05070 */
[----:B-1----:R-:W-:Y:S01]  /*6550*/  HFMA2 R0, -RZ, RZ, 0, 5.9604644775390625e-08 ;  /* 0x00000001ff007431 */ /* 0x002fe200000001ff */
[----:B------:R-:W1:Y:S01]  /*6560*/  LDCU.64 UR8, c[0x0][0x358] ;  /* 0x00006b00ff0877ac */ /* 0x000e620008000a00 */
[----:B------:R-:W-:Y:S01]  /*6570*/  IMAD.MOV.U32 R86, RZ, RZ, 0x1 ;  /* 0x00000001ff567424 */ /* 0x000fe200078e00ff */
[----:B------:R-:W-:Y:S06]  /*6580*/  UISETP.NE.AND.EX UP0, UPT, UR57, URZ, UPT, UP0 ;  /* 0x000000ff3900728c */ /* 0x000fec000bf05300 */
[----:B------:R-:W-:Y:S05]  /*6590*/  PLOP3.LUT P3, PT, PT, PT, UP0, 0x80, 0x8 ;  /* 0x000000000008781c */ /* 0x000fea0003f6f008 */
[----:B------:R-:W2:Y:S01]  /*65a0*/  @UP0 LDCU.64 UR4, c[0x0][0x888] ;  /* 0x00011100ff0407ac */ /* 0x000ea20008000a00 */
[----:B------:R-:W-:Y:S07]  /*65b0*/  @UP0 UIMAD UR6, UR36, UR60, URZ ;  /* 0x0000003c240602a4 */ /* 0x000fee000f8e02ff */
[----:B------:R-:W-:Y:S01]  /*65c0*/  @!P3 PRMT R86, R0, 0x7610, R86 ;  /* 0x000076100056b816 */ /* 0x000fe20000000056 */
[----:B--2---:R-:W-:Y:S06]  /*65d0*/  @UP0 UIMAD.WIDE UR4, UR6, 0x4, UR4 ;  /* 0x00000004060408a5 */ /* 0x004fec000f8e0204 */
[----:B------:R-:W-:Y:S01]  /*65e0*/  IMAD.U32 R2, RZ, RZ, UR4 ;  /* 0x00000004ff027e24 */ /* 0x000fe2000f8e00ff */
[----:B------:R-:W-:Y:S04]  /*65f0*/  MOV R3, UR5 ;  /* 0x0000000500037c02 */ /* 0x000fe80008000f00 */
[----:B------:R-:W2:Y:S01]  /*6600*/  @!UP0 LDCU UR4, c[0x0][0x880] ;  /* 0x00011000ff0487ac */ /* 0x000ea20008000800 */
[----:B-1---5:R3:W5:Y:S02]  /*6610*/  @P3 LDG.E R41, desc[UR8][R2.64] ;  /* 0x0000000802293981 */ /* 0x022764000c1e1900 */
[----:B--23--:R-:W-:Y:S02]  /*6620*/  @!P3 IMAD.U32 R41, RZ, RZ, UR4 ;  /* 0x00000004ff29be24 */ /* 0x00cfe4000f8e00ff */
.L_x_112:
[----:B------:R-:W-:Y:S05]  /*6630*/  @!P4 BRA `(.L_x_113) ;  /* 0x000000000024c947 */ /* 0x000fea0003800000 */
[----:B------:R-:W-:Y:S01]  /*6640*/  ISETP.NE.U32.AND P3, PT, R80, RZ, PT ;  /* 0x000000ff5000720c */ /* 0x000fe20003f65070 */
[----:B------:R-:W2:Y:S03]  /*6650*/  LDCU.64 UR4, c[0x0][0x358] ;  /* 0x00006b00ff0477ac */ /* 0x000ea60008000a00 */
[----:B------:R-:W-:Y:S11]  /*6660*/  ISETP.NE.AND.EX P3, PT, R81, RZ, PT, P3 ;  /* 0x000000ff5100720c */ /* 0x000ff60003f65330 */
[----:B------:R-:W-:Y:S02]  /*6670*/  @!UPT UIADD3 URZ, UPT, UPT, URZ, URZ, URZ ;  /* 0x000000fffffff290 */ /* 0x000fe4000fffe0ff */
[----:B------:R-:W3:Y:S01]  /*6680*/  @P3 LDC.64 R2, c[0x0][0x8a8] ;  /* 0x00022a00ff023b82 */ /* 0x000ee20000000a00 */
[----:B-1----:R-:W-:Y:S04]  /*6690*/  @P3 IMAD R0, R82, UR36, RZ ;  /* 0x0000002452003c24 */ /* 0x002fe8000f8e02ff */
[----:B---3--:R-:W-:Y:S05]  /*66a0*/  @P3 IMAD.WIDE R2, R0, 0x4, R2 ;  /* 0x0000000400023825 */ /* 0x008fea00078e0202 */
[----:B--2--5:R2:W5:Y:S02]  /*66b0*/  @P3 LDG.E R38, desc[UR4][R2.64] ;  /* 0x0000000402263981 */ /* 0x024564000c1e1900 */
[----:B--2---:R-:W3:Y:S02]  /*66c0*/  @!P3 LDC R38, c[0x0][0x8a0] ;  /* 0x00022800ff26bb82 */ /* 0x004ee40000000800 */
.L_x_113:
[----:B-----5:R-:W-:Y:S01]  /*66d0*/  FSETP.NEU.AND P4, PT, R41, RZ, PT ;  /* 0x000000ff2900720b */ /* 0x020fe20003f8d000 */
[----:B------:R-:W-:Y:S01]  /*66e0*/  BSSY B1, `(.L_x_114) ;  /* 0x0000041000017945 */ /* 0x000fe20003800000 */
[----:B------:R-:W-:Y:S01]  /*66f0*/  SEL R7, RZ, 0xffffffff, P2 ;  /* 0xffffffffff077807 */ /* 0x000fe20001000000 */
[----:B------:R-:W-:Y:S01]  /*6700*/  IMAD.MOV.U32 R71, RZ, RZ, 0x1 ;  /* 0x00000001ff477424 */ /* 0x000fe200078e00ff */
[----:B------:R-:W-:Y:S01]  /*6710*/  LOP3.LUT P3, RZ, R86, 0xff, RZ, 0xc0, !PT ;  /* 0x000000ff56ff7812 */ /* 0x000fe2000786c0ff */
[C---:B------:R-:W-:Y:S01]  /*6720*/  IMAD R39, R36.reuse, 0x40, R37 ;  /* 0x0000004024277824 */ /* 0x040fe200078e0225 */
[----:B-1----:R-:W-:Y:S02]  /*6730*/  @P1 SEL R0, RZ, 0xffffffff, P4 ;  /* 0xffffffffff001807 */ /* 0x002fe40002000000 */
[----:B------:R-:W-:Y:S02]  /*6740*/  CS2R R78, SRZ ;  /* 0x00000000004e7805 */ /* 0x000fe4000001ff00 */
[----:B------:R-:W-:Y:S02]  /*6750*/  LEA R3, R93, UR44, 0x3 ;  /* 0x0000002c5d037c11 */ /* 0x000fe4000f8e18ff */
[----:B------:R-:W-:Y:S02]  /*6760*/  CS2R R76, SRZ ;  /* 0x00000000004c7805 */ /* 0x000fe4000001ff00 */
[----:B------:R-:W-:Y:S02]  /*6770*/  @P0 SEL R0, R7, R0, !P3 ;  /* 0x0000000007000207 */ /* 0x000fe40005800000 */
[----:B------:R-:W-:Y:S02]  /*6780*/  CS2R R74, SRZ ;  /* 0x00000000004a7805 */ /* 0x000fe4000001ff00 */
[----:B------:R-:W-:Y:S02]  /*6790*/  LEA R90, R36, UR44, 0x3 ;  /* 0x0000002c245a7c11 */ /* 0x000fe4000f8e18ff */
[----:B------:R-:W-:Y:S02]  /*67a0*/  CS2R R72, SRZ ;  /* 0x0000000000487805 */ /* 0x000fe4000001ff00 */
[----:B------:R-:W-:Y:S02]  /*67b0*/  @P1 LOP3.LUT R0, R0, 0x1, RZ, 0xc0, !PT ;  /* 0x0000000100001812 */ /* 0x000fe400078ec0ff */
[----:B------:R-:W-:Y:S02]  /*67c0*/  SHF.L.U32 R5, R95, 0x1f, RZ ;  /* 0x0000001f5f057819 */ /* 0x000fe400000006ff */
[----:B------:R-:W-:Y:S02]  /*67d0*/  ISETP.NE.U32.OR P6, PT, R0, 0x1, !P1 ;  /* 0x000000010000780c */ /* 0x000fe40004fc5470 */
[----:B------:R-:W-:Y:S02]  /*67e0*/  PLOP3.LUT P2, PT, PT, PT, UP1, 0x80, 0x8 ;  /* 0x000000000008781c */ /* 0x000fe40003f4f018 */
[----:B------:R-:W-:Y:S02]  /*67f0*/  SEL R0, RZ, 0xffffffff, P4 ;  /* 0xffffffffff007807 */ /* 0x000fe40002000000 */
[----:B------:R-:W-:Y:S07]  /*6800*/  P2R R98, PR, RZ, 0x40 ;  /* 0x00000040ff627803 */ /* 0x000fee0000000000 */
[----:B------:R-:W-:Y:S02]  /*6810*/  @P6 SHF.L.U32 R2, R92, 0x1f, RZ ;  /* 0x0000001f5c026819 */ /* 0x000fe400000006ff */
[----:B------:R-:W-:Y:S02]  /*6820*/  @P2 SEL R0, R7, R0, !P3 ;  /* 0x0000000007002207 */ /* 0x000fe40005800000 */
[----:B------:R-:W1:Y:S02]  /*6830*/  @P6 SYNCS.PHASECHK.TRANS64.TRYWAIT P1, [R3+URZ+0xd0], R2 ;  /* 0x0000d002030065a7 */ /* 0x000e6400080211ff */
[----:B------:R-:W-:Y:S04]  /*6840*/  LOP3.LUT R0, R0, 0x1, RZ, 0xc0, !PT ;  /* 0x0000000100007812 */ /* 0x000fe800078ec0ff */
[----:B------:R-:W-:Y:S04]  /*6850*/  ISETP.NE.U32.AND P5, PT, R0, 0x1, PT ;  /* 0x000000010000780c */ /* 0x000fe80003fa5070 */
[----:B------:R-:W-:Y:S01]  /*6860*/  P2R R99, PR, RZ, 0x20 ;  /* 0x00000020ff637803 */ /* 0x000fe20000000000 */
[----:B------:R2:W4:Y:S01]  /*6870*/  SYNCS.PHASECHK.TRANS64.TRYWAIT P0, [R90+URZ+0x120], R5 ;  /* 0x000120055a0075a7 */ /* 0x00052200080011ff */
[----:B-1----:R-:W-:Y:S01]  /*6880*/  @P6 SEL R71, RZ, 0x1, !P1 ;  /* 0x00000001ff476807 */ /* 0x002fe20004800000 */
[----:B--2---:R-:W-:Y:S06]  /*6890*/  @!P6 BRA `(.L_x_115) ;  /* 0x000000000094e947 */ /* 0x004fec0003800000 */
[----:B------:R-:W-:Y:S01]  /*68a0*/  @P5 IMAD R4, R93, 0x1000, R84 ;  /* 0x000010005d045824 */ /* 0x000fe200078e0254 */
[----:B------:R-:W-:Y:S01]  /*68b0*/  LOP3.LUT P6, RZ, R85, 0x80, RZ, 0xc0, !PT ;  /* 0x0000008055ff7812 */ /* 0x000fe200078cc0ff */
[----:B------:R-:W-:Y:S01]  /*68c0*/  BSSY B0, `(.L_x_116) ;  /* 0x0000010000007945 */ /* 0x000fe20003800000 */
[----:B------:R-:W-:Y:S01]  /*68d0*/  ISETP.NE.AND P2, PT, R71, RZ, PT ;  /* 0x000000ff4700720c */ /* 0x000fe20003f45270 */
[----:B------:R-:W-:Y:S01]  /*68e0*/  @P5 VIADD R2, R4, UR44 ;  /* 0x0000002c04025c36 */ /* 0x000fe20008000000 */
[----:B------:R-:W-:Y:S02]  /*68f0*/  PLOP3.LUT P1, PT, PT, PT, PT, 0x8, 0x80 ;  /* 0x000000000080781c */ /* 0x000fe40003f2e170 */
[----:B------:R-:W-:Y:S02]  /*6900*/  CS2R R74, SRZ ;  /* 0x00000000004a7805 */ /* 0x000fe4000001ff00 */
[----:B------:R-:W-:Y:S01]  /*6910*/  @P5 PLOP3.LUT P1, PT, P6, PT, PT, 0x80, 0x8 ;  /* 0x000000000008581c */ /* 0x000fe2000372f070 */
[C---:B------:R-:W-:Y:S01]  /*6920*/  @P5 VIADD R0, R2.reuse, 0x200 ;  /* 0x0000020002005836 */ /* 0x040fe20000000000 */
[----:B------:R-:W-:Y:S01]  /*6930*/  CS2R R72, SRZ ;  /* 0x0000000000487805 */ /* 0x000fe2000001ff00 */
[----:B------:R-:W-:Y:S01]  /*6940*/  @P5 VIADD R2, R2, 0x210 ;  /* 0x0000021002025836 */ /* 0x000fe20000000000 */
[----:B------:R-:W-:Y:S02]  /*6950*/  CS2R R78, SRZ ;  /* 0x00000000004e7805 */ /* 0x000fe4000001ff00 */
[----:B------:R-:W-:Y:S07]  /*6960*/  CS2R R76, SRZ ;  /* 0x00000000004c7805 */ /* 0x000fee000001ff00 */
[----:B------:R-:W-:Y:S01]  /*6970*/  @P1 VIADD R2, R0, 0xfffffff0 ;  /* 0xfffffff000021836 */ /* 0x000fe20000000000 */
[----:B------:R-:W-:Y:S06]  /*6980*/  @P2 BRA `(.L_x_117) ;  /* 0x00000000000c2947 */ /* 0x000fec0003800000 */
[----:B------:R-:W-:Y:S04]  /*6990*/  SHF.L.U32 R0, R92, 0x1f, RZ ;  /* 0x0000001f5c007819 */ /* 0x000fe800000006ff */
[----:B------:R-:W1:Y:S02]  /*69a0*/  SYNCS.PHASECHK.TRANS64.TRYWAIT P1, [R3+URZ+0xd0], R0 ;  /* 0x0000d000030075a7 */ /* 0x000e6400080211ff */
[----:B-1----:R-:W-:Y:S05]  /*69b0*/  @!P1 BRA `(.L_x_118) ;  /* 0x0000002800449947 */ /* 0x002fea0003800000 */
.L_x_117:
[----:B------:R-:W-:Y:S05]  /*69c0*/  BSYNC B0 ;  /* 0x0000000000007941 */ /* 0x000fea0003800000 */
.L_x_116:
[----:B------:R-:W-:Y:S01]  /*69d0*/  ISETP.NE.AND P1, PT, R99, RZ, PT ;  /* 0x000000ff6300720c */ /* 0x000fe20003f25270 */
[----:B-1----:R-:W-:Y:S02]  /*69e0*/  VIADD R3, R3, 0xe0 ;  /* 0x000000e003037836 */ /* 0x002fe40000000000 */
[----:B------:R-:W-:Y:S02]  /*69f0*/  IMAD.U32 R0, RZ, RZ, UR46 ;  /* 0x0000002eff007e24 */ /* 0x000fe4000f8e00ff */
[----:B------:R-:W-:Y:S03]  /*6a00*/  VIADD R93, R93, 0x1 ;  /* 0x000000015d5d7836 */ /* 0x000fe60000000000 */
[----:B------:R-:W-:Y:S05]  /*6a10*/  PRMT R0, R0, 0x654, R3 ;  /* 0x0000065400007816 */ /* 0x000fea0000000003 */
[----:B------:R1:W2:Y:S04]  /*6a20*/  @P1 LDS.128 R72, [R4+UR44+0x200] ;  /* 0x0002002c04481984 */ /* 0x0002a80008000c00 */
[----:B------:R1:W1:Y:S01]  /*6a30*/  @P1 LDS.128 R76, [R2] ;  /* 0x00000000024c1984 */ /* 0x0002620000000c00 */
[C---:B------:R-:W-:Y:S01]  /*6a40*/  ISETP.NE.AND P1, PT, R93.reuse, 0x2, PT ;  /* 0x000000025d00780c */ /* 0x040fe20003f25270 */
[----:B------:R-:W-:Y:S01]  /*6a50*/  @!PT LDS RZ, [RZ] ;  /* 0x00000000fffff984 */ /* 0x000fe20000000800 */
[----:B------:R-:W-:Y:S01]  /*6a60*/  @!PT LDS RZ, [RZ] ;  /* 0x00000000fffff984 */ /* 0x000fe20000000800 */
[----:B------:R-:W-:Y:S01]  /*6a70*/  @!PT LDS RZ, [RZ] ;  /* 0x00000000fffff984 */ /* 0x000fe20000000800 */
[----:B------:R-:W-:Y:S01]  /*6a80*/  @!PT LDS RZ, [RZ] ;  /* 0x00000000fffff984 */ /* 0x000fe20000000800 */
[----:B------:R5:W-:Y:S06]  /*6a90*/  MEMBAR.ALL.CTA ;  /* 0x0000000000007992 */ /* 0x000bec0000008000 */
[----:B-----5:R-:W5:Y:S01]  /*6aa0*/  FENCE.VIEW.ASYNC.S ;  /* 0x00000000000073c6 */ /* 0x020f620000000000 */
[----:B------:R-:W-:Y:S02]  /*6ab0*/  SEL R3, RZ, 0x1, P1 ;  /* 0x00000001ff037807 */ /* 0x000fe40000800000 */
[----:B------:R-:W-:Y:S02]  /*6ac0*/  SEL R93, R93, RZ, P1 ;  /* 0x000000ff5d5d7207 */ /* 0x000fe40000800000 */
[----:B------:R-:W-:Y:S01]  /*6ad0*/  LOP3.LUT R92, R92, R3, RZ, 0x3c, !PT ;  /* 0x000000035c5c7212 */ /* 0x000fe200078e3cff */
[----:B-----5:R1:W-:Y:S06]  /*6ae0*/  SYNCS.ARRIVE.TRANS64.RED.A1T0 RZ, [R0+URZ], RZ ;  /* 0x000000ff00ff79a7 */ /* 0x0203ec00081004ff */
.L_x_115:
[----:B------:R-:W-:Y:S05]  /*6af0*/  BSYNC B1 ;  /* 0x0000000000017941 */ /* 0x000fea0003800000 */
.L_x_114:
[----:B-1----:R-:W-:Y:S04]  /*6b00*/  SHF.R.U32.HI R0, RZ, 0x15, R39 ;  /* 0x00000015ff007819 */ /* 0x002fe80000011627 */
[----:B------:R-:W-:Y:S01]  /*6b10*/  LOP3.LUT P1, RZ, R0, 0x3, R87, 0x48, !PT ;  /* 0x0000000300ff7812 */ /* 0x000fe20007824857 */
[----:B------:R-:W-:Y:S01]  /*6b20*/  @!UPT UIADD3 URZ, UPT, UPT, URZ, URZ, URZ ;  /* 0x000000fffffff290 */ /* 0x000fe2000fffe0ff */
[----:B----4-:R-:W-:Y:S11]  /*6b30*/  @P0 BRA `(.L_x_119) ;  /* 0x0000000000080947 */ /* 0x010ff60003800000 */
[----:B------:R-:W1:Y:S02]  /*6b40*/  SYNCS.PHASECHK.TRANS64.TRYWAIT P0, [R90+URZ+0x120], R5 ;  /* 0x000120055a0075a7 */ /* 0x000e6400080011ff */
[----:B-1----:R-:W-:Y:S05]  /*6b50*/  @!P0 BRA `(.L_x_120) ;  /* 0x0000002400f08947 */ /* 0x002fea0003800000 */
.L_x_119:
[----:B------:R-:W-:Y:S05]  /*6b60*/  @!P1 BRA `(.L_x_121) ;  /* 0x0000000000409947 */ /* 0x000fea0003800000 */
[----:B------:R-:W1:Y:S01]  /*6b70*/  LDCU.64 UR8, c[0x4][0x70] ;  /* 0x01000e00ff0877ac */ /* 0x000e620008000a00 */
[----:B------:R-:W-:Y:S01]  /*6b80*/  MOV R3, 0x0 ;  /* 0x0000000000037802 */ /* 0x000fe20000000f00 */
[----:B------:R-:W-:Y:S02]  /*6b90*/  HFMA2 R12, -RZ, RZ, 0, 5.9604644775390625e-08 ;  /* 0x00000001ff0c7431 */ /* 0x000fe400000001ff */
[----:B------:R-:W-:Y:S02]  /*6ba0*/  IMAD.MOV.U32 R8, RZ, RZ, 0x192 ;  /* 0x00000192ff087424 */ /* 0x000fe400078e00ff */
[----:B------:R-:W-:Y:S01]  /*6bb0*/  IMAD.MOV.U32 R13, RZ, RZ, RZ ;  /* 0x000000ffff0d7224 */ /* 0x000fe200078e00ff */
[----:B------:R-:W4:Y:S01]  /*6bc0*/  LDCU.64 UR6, c[0x4][0x78] ;  /* 0x01000f00ff0677ac */ /* 0x000f220008000a00 */
[----:B------:R-:W2:Y:S01]  /*6bd0*/  LDC.64 R2, c[0x4][R3] ;  /* 0x0100000003027b82 */ /* 0x000ea20000000a00 */
[----:B------:R-:W5:Y:S01]  /*6be0*/  LDCU.64 UR4, c[0x4][0x10] ;  /* 0x01000200ff0477ac */ /* 0x000f620008000a00 */
[----:B-1----:R-:W-:Y:S01]  /*6bf0*/  MOV R5, UR9 ;  /* 0x0000000900057c02 */ /* 0x002fe20008000f00 */
[----:B------:R-:W-:Y:S01]  /*6c00*/  IMAD.U32 R4, RZ, RZ, UR8 ;  /* 0x00000008ff047e24 */ /* 0x000fe2000f8e00ff */
[----:B----4-:R-:W-:Y:S01]  /*6c10*/  MOV R7, UR7 ;  /* 0x0000000700077c02 */ /* 0x010fe20008000f00 */
[----:B------:R-:W-:Y:S01]  /*6c20*/  IMAD.U32 R6, RZ, RZ, UR6 ;  /* 0x00000006ff067e24 */ /* 0x000fe2000f8e00ff */
[----:B-----5:R-:W-:Y:S01]  /*6c30*/  MOV R11, UR5 ;  /* 0x00000005000b7c02 */ /* 0x020fe20008000f00 */
[----:B------:R-:W-:Y:S02]  /*6c40*/  IMAD.U32 R10, RZ, RZ, UR4 ;  /* 0x00000004ff0a7e24 */ /* 0x000fe4000f8e00ff */
[----:B------:R-:W-:Y:S07]  /*6c50*/  LEPC R20, `(.L_x_121) ;  /* 0x000000001014794e */ /* 0x000fee0000000000 */
[----:B--23--:R-:W-:Y:S05]  /*6c60*/  CALL.ABS.NOINC R2 ;  /* 0x0000000002007343 */ /* 0x00cfea0003c00000 */
.L_x_121:
[-C--:B--2---:R-:W-:Y:S01]  /*6c70*/  F2FP.F16.E5M2.UNPACK_B R42, R72.reuse ;  /* 0x00000048ff2a723e */ /* 0x084fe200020004ff */
[----:B------:R-:W-:Y:S05]  /*6c80*/  WARPSYNC.ALL ;  /* 0x0000000000007948 */ /* 0x000fea0003800000 */
[----:B------:R-:W-:Y:S01]  /*6c90*/  R2UR UR4, R39 ;  /* 0x00000000270472ca */ /* 0x000fe200000e0000 */
[--C-:B------:R-:W-:Y:S01]  /*6ca0*/  HADD2.F32 R40, -RZ, R42.reuse.H0_H0 ;  /* 0x2000002aff287230 */ /* 0x100fe20000004100 */
[----:B------:R-:W-:Y:S01]  /*6cb0*/  F2FP.F16.E5M2.UNPACK_B R43, R72.H1 ;  /* 0x00000048ff2b723e */ /* 0x000fe200030004ff */
[----:B------:R-:W-:Y:S01]  /*6cc0*/  HADD2.F32 R42, -RZ, R42.H1_H1 ;  /* 0x3000002aff2a7230 */ /* 0x000fe20000004100 */
[-C--:B------:R-:W-:Y:S01]  /*6cd0*/  F2FP.F16.E5M2.UNPACK_B R45, R73.reuse ;  /* 0x00000049ff2d723e */ /* 0x080fe200020004ff */
[----:B------:R-:W-:Y:S01]  /*6ce0*/  BSSY.RECONVERGENT B0, `(.L_x_122) ;  /* 0x000009f000007945 */ /* 0x000fe20003800200 */
[----:B------:R-:W-:Y:S01]  /*6cf0*/  F2FP.F16.E5M2.UNPACK_B R47, R73.H1 ;  /* 0x00000049ff2f723e */ /* 0x000fe200030004ff */
[--C-:B------:R-:W-:Y:S01]  /*6d00*/  HADD2.F32 R44, -RZ, R43.reuse.H0_H0 ;  /* 0x2000002bff2c7230 */ /* 0x100fe20000004100 */
[-C--:B------:R-:W-:Y:S01]  /*6d10*/  F2FP.F16.E5M2.UNPACK_B R49, R74.reuse ;  /* 0x0000004aff31723e */ /* 0x080fe200020004ff */
[----:B------:R-:W-:Y:S01]  /*6d20*/  HADD2.F32 R46, -RZ, R43.H1_H1 ;  /* 0x3000002bff2e7230 */ /* 0x000fe20000004100 */
[----:B------:R-:W-:Y:S01]  /*6d30*/  F2FP.F16.E5M2.UNPACK_B R51, R74.H1 ;  /* 0x0000004aff33723e */ /* 0x000fe200030004ff */
[--C-:B------:R-:W-:Y:S01]  /*6d40*/  HADD2.F32 R43, -RZ, R45.reuse.H0_H0 ;  /* 0x2000002dff2b7230 */ /* 0x100fe20000004100 */
[-C--:B------:R-:W-:Y:S01]  /*6d50*/  F2FP.F16.E5M2.UNPACK_B R53, R75.reuse ;  /* 0x0000004bff35723e */ /* 0x080fe200020004ff */
[----:B-1----:R-:W3:Y:S01]  /*6d60*/  LDTM.x32 R4, tmem[UR4] ;  /* 0x00000004000479ee */ /* 0x002ee200082c0000 */
[----:B------:R-:W-:Y:S01]  /*6d70*/  F2FP.F16.E5M2.UNPACK_B R55, R75.H1 ;  /* 0x0000004bff37723e */ /* 0x000fe200030004ff */
[----:B------:R-:W-:Y:S01]  /*6d80*/  HADD2.F32 R48, -RZ, R45.H1_H1 ;  /* 0x3000002dff307230 */ /* 0x000fe20000004100 */
[-C--:B------:R-:W-:Y:S01]  /*6d90*/  F2FP.F16.E5M2.UNPACK_B R57, R76.reuse ;  /* 0x0000004cff39723e */ /* 0x080fe200020004ff */
[----:B------:R-:W-:Y:S01]  /*6da0*/  HADD2.F32 R52, -RZ, R49.H1_H1 ;  /* 0x30000031ff347230 */ /* 0x000fe20000004100 */
[----:B------:R-:W-:Y:S01]  /*6db0*/  IADD3 R109, PT, PT, R84, UR44, RZ ;  /* 0x0000002c546d7c10 */ /* 0x000fe2000fffe0ff */
[----:B------:R-:W-:Y:S01]  /*6dc0*/  HADD2.F32 R56, -RZ, R53.H1_H1 ;  /* 0x30000035ff387230 */ /* 0x000fe20000004100 */
[----:B------:R-:W-:Y:S01]  /*6dd0*/  ISETP.NE.AND P6, PT, R98, RZ, PT ;  /* 0x000000ff6200720c */ /* 0x000fe20003fc5270 */
[----:B------:R-:W-:Y:S01]  /*6de0*/  HADD2.F32 R60, -RZ, R57.H1_H1 ;  /* 0x30000039ff3c7230 */ /* 0x000fe20000004100 */
[----:B------:R-:W-:Y:S01]  /*6df0*/  MOV R98, 0x10 ;  /* 0x0000001000627802 */ /* 0x000fe20000000f00 */
[--C-:B------:R-:W-:Y:S01]  /*6e00*/  HADD2.F32 R45, -RZ, R47.reuse.H0_H0 ;  /* 0x2000002fff2d7230 */ /* 0x100fe20000004100 */
[----:B------:R-:W-:Y:S01]  /*6e10*/  LOP3.LUT P5, RZ, R85, 0x80, RZ, 0xc0, !PT ;  /* 0x0000008055ff7812 */ /* 0x000fe200078ac0ff */
[----:B------:R-:W-:Y:S01]  /*6e20*/  HADD2.F32 R50, -RZ, R47.H1_H1 ;  /* 0x3000002fff327230 */ /* 0x000fe20000004100 */
[----:B------:R-:W-:Y:S01]  /*6e30*/  F2FP.F16.E5M2.UNPACK_B R59, R76.H1 ;  /* 0x0000004cff3b723e */ /* 0x000fe200030004ff */
[----:B------:R-:W-:Y:S01]  /*6e40*/  HADD2.F32 R47, -RZ, R49.H0_H0 ;  /* 0x20000031ff2f7230 */ /* 0x000fe20000004100 */
[----:B------:R-:W-:Y:S01]  /*6e50*/  SEL R108, R98, 0xfffffff0, !P5 ;  /* 0xfffffff0626c7807 */ /* 0x000fe20006800000 */
[--C-:B------:R-:W-:Y:S01]  /*6e60*/  HADD2.F32 R49, -RZ, R51.reuse.H0_H0 ;  /* 0x20000033ff317230 */ /* 0x100fe20000004100 */
[-C--:B------:R-:W-:Y:S01]  /*6e70*/  F2FP.F16.E5M2.UNPACK_B R61, R77.reuse ;  /* 0x0000004dff3d723e */ /* 0x080fe200020004ff */
[----:B------:R-:W-:Y:S01]  /*6e80*/  HADD2.F32 R54, -RZ, R51.H1_H1 ;  /* 0x30000033ff367230 */ /* 0x000fe20000004100 */
[----:B------:R-:W-:Y:S01]  /*6e90*/  IADD3 R98, PT, PT, R109, R108, RZ ;  /* 0x0000006c6d627210 */ /* 0x000fe20007ffe0ff */
[----:B------:R-:W-:Y:S01]  /*6ea0*/  HADD2.F32 R51, -RZ, R53.H0_H0 ;  /* 0x20000035ff337230 */ /* 0x000fe20000004100 */
[----:B------:R-:W-:Y:S01]  /*6eb0*/  F2FP.F16.E5M2.UNPACK_B R63, R77.H1 ;  /* 0x0000004dff3f723e */ /* 0x000fe200030004ff */
[----:B------:R-:W-:Y:S01]  /*6ec0*/  HADD2.F32 R64, -RZ, R61.H1_H1 ;  /* 0x3000003dff407230 */ /* 0x000fe20000004100 */
[----:B------:R-:W-:Y:S01]  /*6ed0*/  F2FP.F16.E5M2.UNPACK_B R65, R78 ;  /* 0x0000004eff41723e */ /* 0x000fe200020004ff */
[C---:B---3--:R-:W-:Y:S01]  /*6ee0*/  FMUL R0, R38.reuse, R4 ;  /* 0x0000000426007220 */ /* 0x048fe20000400000 */
[C---:B------:R-:W-:Y:S01]  /*6ef0*/  FMUL R2, R38.reuse, R5 ;  /* 0x0000000526027220 */ /* 0x040fe20000400000 */
[C---:B------:R-:W-:Y:S01]  /*6f00*/  FMUL R4, R38.reuse, R8 ;  /* 0x0000000826047220 */ /* 0x040fe20000400000 */
[C---:B------:R-:W-:Y:S01]  /*6f10*/  FMUL R5, R38.reuse, R9 ;  /* 0x0000000926057220 */ /* 0x040fe20000400000 */
[C---:B------:R-:W-:Y:S01]  /*6f20*/  FFMA R0, R41.reuse, R40, R0 ;  /* 0x0000002829007223 */ /* 0x040fe20000000000 */
[C---:B------:R-:W-:Y:S01]  /*6f30*/  FFMA R2, R41.reuse, R42, R2 ;  /* 0x0000002a29027223 */ /* 0x040fe20000000002 */
[C---:B------:R-:W-:Y:S01]  /*6f40*/  FMUL R8, R38.reuse, R12 ;  /* 0x0000000c26087220 */ /* 0x040fe20000400000 */
[C---:B------:R-:W-:Y:S01]  /*6f50*/  FMUL R9, R38.reuse, R13 ;  /* 0x0000000d26097220 */ /* 0x040fe20000400000 */
[C---:B------:R-:W-:Y:S01]  /*6f60*/  FMUL R12, R38.reuse, R16 ;  /* 0x00000010260c7220 */ /* 0x040fe20000400000 */
[C---:B------:R-:W-:Y:S01]  /*6f70*/  FMUL R13, R38.reuse, R17 ;  /* 0x00000011260d7220 */ /* 0x040fe20000400000 */
[C---:B------:R-:W-:Y:S01]  /*6f80*/  FMUL R16, R38.reuse, R20 ;  /* 0x0000001426107220 */ /* 0x040fe20000400000 */
[C---:B------:R-:W-:Y:S01]  /*6f90*/  FMUL R17, R38.reuse, R21 ;  /* 0x0000001526117220 */ /* 0x040fe20000400000 */
[C---:B------:R-:W-:Y:S01]  /*6fa0*/  FMUL R20, R38.reuse, R24 ;  /* 0x0000001826147220 */ /* 0x040fe20000400000 */
[C---:B------:R-:W-:Y:S01]  /*6fb0*/  FMUL R21, R38.reuse, R25 ;  /* 0x0000001926157220 */ /* 0x040fe20000400000 */
[----:B------:R-:W-:Y:S02]  /*6fc0*/  HADD2.F32 R68, -RZ, R65.H1_H1 ;  /* 0x30000041ff447230 */ /* 0x000fe40000004100 */
[C---:B------:R-:W-:Y:S01]  /*6fd0*/  FMUL R24, R38.reuse, R28 ;  /* 0x0000001c26187220 */ /* 0x040fe20000400000 */
[C---:B------:R-:W-:Y:S01]  /*6fe0*/  FMUL R25, R38.reuse, R29 ;  /* 0x0000001d26197220 */ /* 0x040fe20000400000 */
[C---:B------:R-:W-:Y:S01]  /*6ff0*/  FMUL R28, R38.reuse, R32 ;  /* 0x00000020261c7220 */ /* 0x040fe20000400000 */
[C---:B------:R-:W-:Y:S01]  /*7000*/  FMUL R29, R38.reuse, R33 ;  /* 0x00000021261d7220 */ /* 0x040fe20000400000 */
[C---:B------:R-:W-:Y:S01]  /*7010*/  FMUL R3, R38.reuse, R6 ;  /* 0x0000000626037220 */ /* 0x040fe20000400000 */
[C---:B------:R-:W-:Y:S01]  /*7020*/  FMUL R7, R38.reuse, R7 ;  /* 0x0000000726077220 */ /* 0x040fe20000400000 */
[C---:B------:R-:W-:Y:S01]  /*7030*/  FMUL R6, R38.reuse, R10 ;  /* 0x0000000a26067220 */ /* 0x040fe20000400000 */
[----:B------:R-:W-:Y:S01]  /*7040*/  F2FP.F16.E5M2.UNPACK_B R67, R78.H1 ;  /* 0x0000004eff43723e */ /* 0x000fe200030004ff */
[C---:B------:R-:W-:Y:S01]  /*7050*/  FFMA R3, R41.reuse, R44, R3 ;  /* 0x0000002c29037223 */ /* 0x040fe20000000003 */
[C---:B------:R-:W-:Y:S01]  /*7060*/  FFMA R7, R41.reuse, R46, R7 ;  /* 0x0000002e29077223 */ /* 0x040fe20000000007 */
[----:B------:R-:W-:Y:S01]  /*7070*/  F2FP.F16.E5M2.UNPACK_B R40, R79 ;  /* 0x0000004fff28723e */ /* 0x000fe200020004ff */
[C---:B------:R-:W-:Y:S01]  /*7080*/  FFMA R4, R41.reuse, R43, R4 ;  /* 0x0000002b29047223 */ /* 0x040fe20000000004 */
[C---:B------:R-:W-:Y:S01]  /*7090*/  FFMA R5, R41.reuse, R48, R5 ;  /* 0x0000003029057223 */ /* 0x040fe20000000005 */
[----:B------:R-:W-:Y:S01]  /*70a0*/  F2FP.F16.E5M2.UNPACK_B R42, R79.H1 ;  /* 0x0000004fff2a723e */ /* 0x000fe200030004ff */
[----:B------:R-:W-:Y:S01]  /*70b0*/  FFMA R6, R41, R45, R6 ;  /* 0x0000002d29067223 */ /* 0x000fe20000000006 */
[----:B------:R-:W-:Y:S01]  /*70c0*/  F2FP.SATFINITE.E5M2.F32.PACK_AB_MERGE_C R101, R7, R3, RZ ;  /* 0x000000030765723e */ /* 0x000fe200048060ff */
[C---:B------:R-:W-:Y:S01]  /*70d0*/  FMUL R11, R38.reuse, R11 ;  /* 0x0000000b260b7220 */ /* 0x040fe20000400000 */
[C---:B------:R-:W-:Y:S01]  /*70e0*/  FMUL R10, R38.reuse, R14 ;  /* 0x0000000e260a7220 */ /* 0x040fe20000400000 */
[----:B------:R-:W-:Y:S01]  /*70f0*/  FMUL R15, R38, R15 ;  /* 0x0000000f260f7220 */ /* 0x000fe20000400000 */
[----:B------:R-:W-:Y:S01]  /*7100*/  F2FP.SATFINITE.E5M2.F32.PACK_AB_MERGE_C R100, R2, R0, R101 ;  /* 0x000000000264723e */ /* 0x000fe20004806065 */
[C---:B------:R-:W-:Y:S01]  /*7110*/  FFMA R11, R41.reuse, R50, R11 ;  /* 0x00000032290b7223 */ /* 0x040fe2000000000b */
[----:B------:R-:W-:Y:S01]  /*7120*/  FFMA R8, R41, R47, R8 ;  /* 0x0000002f29087223 */ /* 0x000fe20000000008 */
[----:B------:R-:W-:Y:S01]  /*7130*/  ISETP.NE.AND P0, PT, R97, RZ, PT ;  /* 0x000000ff6100720c */ /* 0x000fe20003f05270 */
[----:B------:R-:W-:Y:S01]  /*7140*/  FFMA R9, R41, R52, R9 ;  /* 0x0000003429097223 */ /* 0x000fe20000000009 */
[--C-:B------:R-:W-:Y:S01]  /*7150*/  HADD2.F32 R53, -RZ, R55.reuse.H0_H0 ;  /* 0x20000037ff357230 */ /* 0x100fe20000004100 */
[----:B------:R-:W-:Y:S01]  /*7160*/  F2FP.SATFINITE.E5M2.F32.PACK_AB_MERGE_C R101, R11, R6, RZ ;  /* 0x000000060b65723e */ /* 0x000fe200048060ff */
[C---:B------:R-:W-:Y:S01]  /*7170*/  FFMA R10, R41.reuse, R49, R10 ;  /* 0x00000031290a7223 */ /* 0x040fe2000000000a */
[C---:B------:R-:W-:Y:S01]  /*7180*/  FFMA R15, R41.reuse, R54, R15 ;  /* 0x00000036290f7223 */ /* 0x040fe2000000000f */
[----:B------:R-:W-:Y:S01]  /*7190*/  FFMA R12, R41, R51, R12 ;  /* 0x00000033290c7223 */ /* 0x000fe2000000000c */
[----:B------:R-:W-:Y:S01]  /*71a0*/  F2FP.SATFINITE.E5M2.F32.PACK_AB_MERGE_C R101, R5, R4, R101 ;  /* 0x000000040565723e */ /* 0x000fe20004806065 */
[----:B------:R-:W-:Y:S01]  /*71b0*/  FFMA R13, R41, R56, R13 ;  /* 0x00000038290d7223 */ /* 0x000fe2000000000d */
[----:B------:R-:W-:Y:S01]  /*71c0*/  HADD2.F32 R58, -RZ, R55.H1_H1 ;  /* 0x30000037ff3a7230 */ /* 0x000fe20000004100 */
[----:B------:R-:W-:Y:S01]  /*71d0*/  F2FP.SATFINITE.E5M2.F32.PACK_AB_MERGE_C R102, R15, R10, RZ ;  /* 0x0000000a0f66723e */ /* 0x000fe200048060ff */
[----:B------:R-:W-:Y:S02]  /*71e0*/  HADD2.F32 R55, -RZ, R57.H0_H0 ;  /* 0x20000039ff377230 */ /* 0x000fe40000004100 */
[C---:B------:R-:W-:Y:S01]  /*71f0*/  FMUL R14, R38.reuse, R18 ;  /* 0x00000012260e7220 */ /* 0x040fe20000400000 */
[C---:B------:R-:W-:Y:S01]  /*7200*/  FMUL R19, R38.reuse, R19 ;  /* 0x0000001326137220 */ /* 0x040fe20000400000 */
[--C-:B------:R-:W-:Y:S02]  /*7210*/  HADD2.F32 R57, -RZ, R59.reuse.H0_H0 ;  /* 0x2000003bff397230 */ /* 0x100fe40000004100 */
[C---:B------:R-:W-:Y:S01]  /*7220*/  FMUL R18, R38.reuse, R22 ;  /* 0x0000001626127220 */ /* 0x040fe20000400000 */
[C---:B------:R-:W-:Y:S01]  /*7230*/  FFMA R14, R41.reuse, R53, R14 ;  /* 0x00000035290e7223 */ /* 0x040fe2000000000e */
[----:B------:R-:W-:Y:S02]  /*7240*/  HADD2.F32 R62, -RZ, R59.H1_H1 ;  /* 0x3000003bff3e7230 */ /* 0x000fe40000004100 */
[C---:B------:R-:W-:Y:S01]  /*7250*/  FFMA R19, R41.reuse, R58, R19 ;  /* 0x0000003a29137223 */ /* 0x040fe20000000013 */
[----:B------:R-:W-:Y:S02]  /*7260*/  HADD2.F32 R59, -RZ, R61.H0_H0 ;  /* 0x2000003dff3b7230 */ /* 0x000fe40000004100 */
[C---:B------:R-:W-:Y:S01]  /*7270*/  FMUL R23, R38.reuse, R23 ;  /* 0x0000001726177220 */ /* 0x040fe20000400000 */
[C---:B------:R-:W-:Y:S01]  /*7280*/  FFMA R16, R41.reuse, R55, R16 ;  /* 0x0000003729107223 */ /* 0x040fe20000000010 */
[C---:B------:R-:W-:Y:S01]  /*7290*/  FFMA R17, R41.reuse, R60, R17 ;  /* 0x0000003c29117223 */ /* 0x040fe20000000011 */
[--C-:B------:R-:W-:Y:S02]  /*72a0*/  HADD2.F32 R61, -RZ, R63.reuse.H0_H0 ;  /* 0x2000003fff3d7230 */ /* 0x100fe40000004100 */
[C---:B------:R-:W-:Y:S01]  /*72b0*/  FFMA R18, R41.reuse, R57, R18 ;  /* 0x0000003929127223 */ /* 0x040fe20000000012 */
[----:B------:R-:W-:Y:S02]  /*72c0*/  HADD2.F32 R66, -RZ, R63.H1_H1 ;  /* 0x3000003fff427230 */ /* 0x000fe40000004100 */
[C---:B------:R-:W-:Y:S01]  /*72d0*/  FMUL R22, R38.reuse, R26 ;  /* 0x0000001a26167220 */ /* 0x040fe20000400000 */
[----:B------:R-:W-:Y:S02]  /*72e0*/  HADD2.F32 R63, -RZ, R65.H0_H0 ;  /* 0x20000041ff3f7230 */ /* 0x000fe40000004100 */
[C---:B------:R-:W-:Y:S01]  /*72f0*/  FFMA R23, R41.reuse, R62, R23 ;  /* 0x0000003e29177223 */ /* 0x040fe20000000017 */
[C---:B------:R-:W-:Y:S01]  /*7300*/  FMUL R27, R38.reuse, R27 ;  /* 0x0000001b261b7220 */ /* 0x040fe20000400000 */
[C---:B------:R-:W-:Y:S01]  /*7310*/  FFMA R20, R41.reuse, R59, R20 ;  /* 0x0000003b29147223 */ /* 0x040fe20000000014 */
[C---:B------:R-:W-:Y:S01]  /*7320*/  FFMA R21, R41.reuse, R64, R21 ;  /* 0x0000004029157223 */ /* 0x040fe20000000015 */
[--C-:B------:R-:W-:Y:S02]  /*7330*/  HADD2.F32 R65, -RZ, R67.reuse.H0_H0 ;  /* 0x20000043ff417230 */ /* 0x100fe40000004100 */
[C---:B------:R-:W-:Y:S01]  /*7340*/  FFMA R22, R41.reuse, R61, R22 ;  /* 0x0000003d29167223 */ /* 0x040fe20000000016 */
[----:B------:R-:W-:Y:S02]  /*7350*/  HADD2.F32 R70, -RZ, R67.H1_H1 ;  /* 0x30000043ff467230 */ /* 0x000fe40000004100 */
[C---:B------:R-:W-:Y:S01]  /*7360*/  FMUL R26, R38.reuse, R30 ;  /* 0x0000001e261a7220 */ /* 0x040fe20000400000 */
[--C-:B------:R-:W-:Y:S02]  /*7370*/  HADD2.F32 R67, -RZ, R40.reuse.H0_H0 ;  /* 0x20000028ff437230 */ /* 0x100fe40000004100 */
[C---:B------:R-:W-:Y:S01]  /*7380*/  FFMA R27, R41.reuse, R66, R27 ;  /* 0x00000042291b7223 */ /* 0x040fe2000000001b */
[C---:B------:R-:W-:Y:S01]  /*7390*/  FMUL R31, R38.reuse, R31 ;  /* 0x0000001f261f7220 */ /* 0x040fe20000400000 */
[C---:B------:R-:W-:Y:S01]  /*73a0*/  FFMA R24, R41.reuse, R63, R24 ;  /* 0x0000003f29187223 */ /* 0x040fe20000000018 */
[----:B------:R-:W-:Y:S02]  /*73b0*/  HADD2.F32 R40, -RZ, R40.H1_H1 ;  /* 0x30000028ff287230 */ /* 0x000fe40000004100 */
[C---:B------:R-:W-:Y:S01]  /*73c0*/  FFMA R25, R41.reuse, R68, R25 ;  /* 0x0000004429197223 */ /* 0x040fe20000000019 */
[--C-:B------:R-:W-:Y:S02]  /*73d0*/  HADD2.F32 R69, -RZ, R42.reuse.H0_H0 ;  /* 0x2000002aff457230 */ /* 0x100fe40000004100 */
[C---:B------:R-:W-:Y:S01]  /*73e0*/  FFMA R26, R41.reuse, R65, R26 ;  /* 0x00000041291a7223 */ /* 0x040fe2000000001a */
[----:B------:R-:W-:Y:S02]  /*73f0*/  HADD2.F32 R42, -RZ, R42.H1_H1 ;  /* 0x3000002aff2a7230 */ /* 0x000fe40000004100 */
[C---:B------:R-:W-:Y:S01]  /*7400*/  FMUL R30, R38.reuse, R34 ;  /* 0x00000022261e7220 */ /* 0x040fe20000400000 */
[----:B------:R-:W-:Y:S01]  /*7410*/  FFMA R31, R41, R70, R31 ;  /* 0x00000046291f7223 */ /* 0x000fe2000000001f */
[----:B------:R-:W-:Y:S01]  /*7420*/  FMUL R35, R38, R35 ;  /* 0x0000002326237220 */ /* 0x000fe20000400000 */
[----:B------:R-:W-:Y:S01]  /*7430*/  F2FP.SATFINITE.E5M2.F32.PACK_AB_MERGE_C R103, R19, R14, RZ ;  /* 0x0000000e1367723e */ /* 0x000fe200048060ff */
[C---:B------:R-:W-:Y:S01]  /*7440*/  FFMA R28, R41.reuse, R67, R28 ;  /* 0x00000043291c7223 */ /* 0x040fe2000000001c */
[C---:B------:R-:W-:Y:S01]  /*7450*/  FFMA R29, R41.reuse, R40, R29 ;  /* 0x00000028291d7223 */ /* 0x040fe2000000001d */
[C---:B------:R-:W-:Y:S01]  /*7460*/  FFMA R30, R41.reuse, R69, R30 ;  /* 0x00000045291e7223 */ /* 0x040fe2000000001e */
[----:B------:R-:W-:Y:S01]  /*7470*/  FFMA R35, R41, R42, R35 ;  /* 0x0000002a29237223 */ /* 0x000fe20000000023 */
[----:B------:R-:W-:Y:S02]  /*7480*/  F2FP.SATFINITE.E5M2.F32.PACK_AB_MERGE_C R102, R9, R8, R102 ;  /* 0x000000080966723e */ /* 0x000fe40004806066 */
[----:B------:R-:W-:Y:S02]  /*7490*/  F2FP.SATFINITE.E5M2.F32.PACK_AB_MERGE_C R103, R13, R12, R103 ;  /* 0x0000000c0d67723e */ /* 0x000fe40004806067 */
[----:B------:R-:W-:Y:S02]  /*74a0*/  F2FP.SATFINITE.E5M2.F32.PACK_AB_MERGE_C R104, R23, R18, RZ ;  /* 0x000000121768723e */ /* 0x000fe400048060ff */
[----:B------:R-:W-:Y:S01]  /*74b0*/  F2FP.SATFINITE.E5M2.F32.PACK_AB_MERGE_C R105, R27, R22, RZ ;  /* 0x000000161b69723e */ /* 0x000fe200048060ff */
[----:B------:R1:W-:Y:S01]  /*74c0*/  STS.128 [R84+UR44+0x2200], R100 ;  /* 0x0022006454007988 */ /* 0x0003e20008000c2c */
[----:B------:R-:W-:Y:S02]  /*74d0*/  F2FP.SATFINITE.E5M2.F32.PACK_AB_MERGE_C R110, R31, R26, RZ ;  /* 0x0000001a1f6e723e */ /* 0x000fe400048060ff */
[----:B------:R-:W-:Y:S02]  /*74e0*/  F2FP.SATFINITE.E5M2.F32.PACK_AB_MERGE_C R111, R35, R30, RZ ;  /* 0x0000001e236f723e */ /* 0x000fe400048060ff */
[----:B------:R-:W-:Y:S02]  /*74f0*/  F2FP.SATFINITE.E5M2.F32.PACK_AB_MERGE_C R104, R17, R16, R104 ;  /* 0x000000101168723e */ /* 0x000fe40004806068 */
[----:B------:R-:W-:Y:S02]  /*7500*/  F2FP.SATFINITE.E5M2.F32.PACK_AB_MERGE_C R105, R21, R20, R105 ;  /* 0x000000141569723e */ /* 0x000fe40004806069 */
[----:B------:R-:W-:Y:S02]  /*7510*/  F2FP.SATFINITE.E5M2.F32.PACK_AB_MERGE_C R106, R25, R24, R110 ;  /* 0x00000018196a723e */ /* 0x000fe4000480606e */
[----:B------:R-:W-:Y:S02]  /*7520*/  F2FP.SATFINITE.E5M2.F32.PACK_AB_MERGE_C R107, R29, R28, R111 ;  /* 0x0000001c1d6b723e */ /* 0x000fe4000480606f */
[----:B------:R-:W-:Y:S02]  /*7530*/  LEA R109, R93, UR44, 0x3 ;  /* 0x0000002c5d6d7c11 */ /* 0x000fe4000f8e18ff */
[----:B------:R-:W-:Y:S01]  /*7540*/  @P6 SHF.L.U32 R110, R92, 0x1f, RZ ;  /* 0x0000001f5c6e6819 */ /* 0x000fe200000006ff */
[----:B------:R1:W-:Y:S01]  /*7550*/  STS.128 [R98+0x2200], R104 ;  /* 0x0022006862007388 */ /* 0x0003e20000000c00 */
[----:B------:R-:W-:Y:S01]  /*7560*/  @!PT LDS RZ, [RZ] ;  /* 0x00000000fffff984 */ /* 0x000fe20000000800 */
[----:B------:R-:W-:Y:S01]  /*7570*/  @!PT LDS RZ, [RZ] ;  /* 0x00000000fffff984 */ /* 0x000fe20000000800 */
[----:B------:R-:W-:Y:S01]  /*7580*/  @!PT LDS RZ, [RZ] ;  /* 0x00000000fffff984 */ /* 0x000fe20000000800 */
[----:B------:R-:W-:Y:S01]  /*7590*/  @!PT LDS RZ, [RZ] ;  /* 0x00000000fffff984 */ /* 0x000fe20000000800 */
[----:B------:R2:W-:Y:S07]  /*75a0*/  MEMBAR.ALL.CTA ;  /* 0x0000000000007992 */ /* 0x0005ee0000008000 */
[----:B--2---:R-:W2:Y:S02]  /*75b0*/  FENCE.VIEW.ASYNC.S ;  /* 0x00000000000073c6 */ /* 0x004ea40000000000 */
[----:B--2---:R-:W-:Y:S06]  /*75c0*/  BAR.SYNC.DEFER_BLOCKING 0x1, 0x80 ;  /* 0x0042000000007b1d */ /* 0x004fec0000010000 */
[----:B------:R-:W-:Y:S05]  /*75d0*/  @P0 BRA `(.L_x_123) ;  /* 0x00000000003c0947 */ /* 0x000fea0003800000 */
[----:B------:R-:W2:Y:S01]  /*75e0*/  LDCU.64 UR6, c[0x0][0x348] ;  /* 0x00006900ff0677ac */ /* 0x000ea20008000a00 */
[----:B------:R-:W-:Y:S01]  /*75f0*/  UIADD3 UR4, UPT, UPT, UR44, 0x2200, URZ ;  /* 0x000022002c047890 */ /* 0x000fe2000fffe0ff */
[----:B------:R-:W-:Y:S01]  /*7600*/  UMOV UR51, UR36 ;  /* 0x0000002400337c82 */ /* 0x000fe20008000000 */
[----:B------:R-:W-:Y:S02]  /*7610*/  UIADD3 UR9, UPT, UPT, UR49, 0x40, URZ ;  /* 0x0000004031097890 */ /* 0x000fe4000fffe0ff */
[----:B------:R-:W-:Y:S02]  /*7620*/  UIADD3 UR8, UPT, UPT, UR44, 0x2a00, URZ ;  /* 0x00002a002c087890 */ /* 0x000fe4000fffe0ff */
[----:B------:R-:W-:Y:S01]  /*7630*/  MOV R96, UR4 ;  /* 0x0000000400607c02 */ /* 0x000fe20008000f00 */
[----:B------:R-:W-:Y:S01]  /*7640*/  UMOV UR10, UR50 ;  /* 0x00000032000a7c82 */ /* 0x000fe20008000000 */
[----:B------:R-:W-:Y:S02]  /*7650*/  UMOV UR11, UR36 ;  /* 0x00000024000b7c82 */ /* 0x000fe40008000000 */
[----:B------:R-:W-:Y:S01]  /*7660*/  R2UR UR48, R96 ;  /* 0x00000000603072ca */ /* 0x000fe200000e0000 */
[----:B--2---:R-:W-:Y:S04]  /*7670*/  UIADD3 UR4, UP0, UPT, UR6, 0x680, URZ ;  /* 0x0000068006047890 */ /* 0x004fe8000ff1e0ff */
[----:B------:R-:W-:Y:S09]  /*7680*/  UIADD3.X UR5, UPT, UPT, URZ, UR7, URZ, UP0, !UPT ;  /* 0x00000007ff057290 */ /* 0x000ff200087fe4ff */
[----:B------:R2:W-:Y:S01]  /*7690*/  UTMASTG.3D [UR48], [UR4] ;  /* 0x00000030040073b5 */ /* 0x0005e20008010000 */
[----:B------:R2:W-:Y:S01]  /*76a0*/  UTMASTG.3D [UR8], [UR4] ;  /* 0x00000008040073b5 */ /* 0x0005e20008010000 */
[----:B------:R0:W-:Y:S01]  /*76b0*/  UTMACMDFLUSH ;  /* 0x00000000000079b7 */ /* 0x0001e20000000000 */
[----:B--2---:R-:W-:Y:S04]  /*76c0*/  DEPBAR.LE SB0, 0x1 ;  /* 0x000080400000791a */ /* 0x004fe80000000000 */
.L_x_123:
[----:B------:R-:W-:Y:S05]  /*76d0*/  BSYNC.RECONVERGENT B0 ;  /* 0x0000000000007941 */ /* 0x000fea0003800200 */
.L_x_122:
[----:B------:R-:W-:Y:S06]  /*76e0*/  BAR.SYNC.DEFER_BLOCKING 0x1, 0x80 ;  /* 0x0042000000007b1d */ /* 0x000fec0000010000 */
[----:B------:R-:W2:Y:S01]  /*76f0*/  @P6 SYNCS.PHASECHK.TRANS64.TRYWAIT P0, [R109+URZ+0xd0], R110 ;  /* 0x0000d06e6d0065a7 */ /* 0x000ea200080011ff */
[----:B------:R-:W-:Y:S01]  /*7700*/  BSSY B1, `(.L_x_124) ;  /* 0x0000020000017945 */ /* 0x000fe20003800000 */
[----:B--2---:R-:W-:Y:S03]  /*7710*/  @P6 SEL R71, RZ, 0x1, !P0 ;  /* 0x00000001ff476807 */ /* 0x004fe60004000000 */
[----:B------:R-:W-:Y:S05]  /*7720*/  @!P6 BRA `(.L_x_125) ;  /* 0x000000000074e947 */ /* 0x000fea0003800000 */
[----:B------:R-:W-:Y:S01]  /*7730*/  ISETP.NE.AND P1, PT, R99, RZ, PT ;  /* 0x000000ff6300720c */ /* 0x000fe20003f25270 */
[----:B------:R-:W-:Y:S01]  /*7740*/  BSSY B0, `(.L_x_126) ;  /* 0x0000009000007945 */ /* 0x000fe20003800000 */
[----:B------:R-:W-:Y:S11]  /*7750*/  ISETP.NE.AND P0, PT, R71, RZ, PT ;  /* 0x000000ff4700720c */ /* 0x000ff60003f05270 */
[----:B------:R-:W-:Y:S05]  /*7760*/  @P1 IMAD R0, R93, 0x1000, R84 ;  /* 0x000010005d001824 */ /* 0x000fea00078e0254 */
[----:B------:R-:W-:Y:S05]  /*7770*/  @P1 IADD3 R3, PT, PT, R0, UR44, RZ ;  /* 0x0000002c00031c10 */ /* 0x000fea000fffe0ff */
[----:B------:R-:W-:Y:S01]  /*7780*/  @P1 IMAD.IADD R3, R3, 0x1, R108 ;  /* 0x0000000103031824 */ /* 0x000fe200078e026c */
[----:B------:R-:W-:Y:S06]  /*7790*/  @P0 BRA `(.L_x_127) ;  /* 0x00000000000c0947 */ /* 0x000fec0003800000 */
[----:B------:R-:W-:Y:S04]  /*77a0*/  SHF.L.U32 R2, R92, 0x1f, RZ ;  /* 0x0000001f5c027819 */ /* 0x000fe800000006ff */
[----:B------:R-:W2:Y:S02]  /*77b0*/  SYNCS.PHASECHK.TRANS64.TRYWAIT P0, [R109+URZ+0xd0], R2 ;  /* 0x0000d0026d0075a7 */ /* 0x000ea400080011ff */
[----:B--2---:R-:W-:Y:S05]  /*77c0*/  @!P0 BRA `(.L_x_128) ;  /* 0x0000001800e88947 */ /* 0x004fea0003800000 */
.L_x_127:
[----:B------:R-:W-:Y:S05]  /*77d0*/  BSYNC B0 ;  /* 0x0000000000007941 */ /* 0x000fea0003800000 */
.L_x_126:
[----:B------:R-:W-:Y:S01]  /*77e0*/  ISETP.NE.AND P0, PT, R99, RZ, PT ;  /* 0x000000ff6300720c */ /* 0x000fe20003f05270 */
[----:B--2---:R-:W-:Y:S02]  /*77f0*/  VIADD R109, R109, 0xe0 ;  /* 0x000000e06d6d7836 */ /* 0x004fe40000000000 */
[----:B------:R-:W-:Y:S02]  /*7800*/  IMAD.U32 R2, RZ, RZ, UR46 ;  /* 0x0000002eff027e24 */ /* 0x000fe4000f8e00ff */
[----:B------:R-:W-:Y:S03]  /*7810*/  VIADD R93, R93, 0x1 ;  /* 0x000000015d5d7836 */ /* 0x000fe60000000000 */
[----:B------:R-:W-:Y:S05]  /*7820*/  PRMT R2, R2, 0x654, R109 ;  /* 0x0000065402027816 */ /* 0x000fea000000006d */
[----:B------:R2:W3:Y:S04]  /*7830*/  @P0 LDS.128 R72, [R0+UR44+0x200] ;  /* 0x0002002c00480984 */ /* 0x0004e80008000c00 */
[----:B------:R2:W4:Y:S01]  /*7840*/  @P0 LDS.128 R76, [R3+0x200] ;  /* 0x00020000034c0984 */ /* 0x0005220000000c00 */
        /* <DEDUP_REMOVED lines=11> */
.L_x_125:
[----:B------:R-:W-:Y:S05]  /*7900*/  BSYNC B1 ;  /* 0x0000000000017941 */ /* 0x000fea0003800000 */
.L_x_124:
[----:B--2---:R-:W-:Y:S05]  /*7910*/  VIADD R0, R39, 0x20 ;  /* 0x0000002027007836 */ /* 0x004fea0000000000 */
[----:B------:R-:W-:Y:S04]  /*7920*/  SHF.R.U32.HI R0, RZ, 0x15, R0 ;  /* 0x00000015ff007819 */ /* 0x000fe80000011600 */
[----:B------:R-:W-:Y:S11]  /*7930*/  LOP3.LUT P0, RZ, R0, 0x3, R87, 0x48, !PT ;  /* 0x0000000300ff7812 */ /* 0x000ff60007804857 */
[----:B------:R-:W-:Y:S02]  /*7940*/  @!UPT UIADD3 URZ, UPT, UPT, URZ, URZ, URZ ;  /* 0x000000fffffff290 */ /* 0x000fe4000fffe0ff */
[----:B------:R-:W-:Y:S05]  /*7950*/  @!P0 BRA `(.L_x_129) ;  /* 0x0000000000408947 */ /* 0x000fea0003800000 */
[----:B------:R-:W2:Y:S01]  /*7960*/  LDCU.64 UR8, c[0x4][0x70] ;  /* 0x01000e00ff0877ac */ /* 0x000ea20008000a00 */
[----:B------:R-:W-:Y:S01]  /*7970*/  MOV R3, 0x0 ;  /* 0x0000000000037802 */ /* 0x000fe20000000f00 */
[----:B------:R-:W-:Y:S02]  /*7980*/  HFMA2 R12, -RZ, RZ, 0, 5.9604644775390625e-08 ;  /* 0x00000001ff0c7431 */ /* 0x000fe400000001ff */
[----:B------:R-:W-:Y:S02]  /*7990*/  IMAD.MOV.U32 R8, RZ, RZ, 0x192 ;  /* 0x00000192ff087424 */ /* 0x000fe400078e00ff */
[----:B------:R-:W-:Y:S01]  /*79a0*/  IMAD.MOV.U32 R13, RZ, RZ, RZ ;  /* 0x000000ffff0d7224 */ /* 0x000fe200078e00ff */
[----:B------:R-:W5:Y:S01]  /*79b0*/  LDCU.64 UR6, c[0x4][0x78] ;  /* 0x01000f00ff0677ac */ /* 0x000f620008000a00 */
[----:B------:R-:W1:Y:S01]  /*79c0*/  LDC.64 R2, c[0x4][R3] ;  /* 0x0100000003027b82 */ /* 0x000e620000000a00 */
[----:B------:R-:W3:Y:S01]  /*79d0*/  LDCU.64 UR4, c[0x4][0x10] ;  /* 0x01000200ff0477ac */ /* 0x000ee20008000a00 */
[----:B--2---:R-:W-:Y:S01]  /*79e0*/  MOV R5, UR9 ;  /* 0x0000000900057c02 */ /* 0x004fe20008000f00 */
[----:B------:R-:W-:Y:S01]  /*79f0*/  IMAD.U32 R4, RZ, RZ, UR8 ;  /* 0x00000008ff047e24 */ /* 0x000fe2000f8e00ff */
[----:B-----5:R-:W-:Y:S01]  /*7a00*/  MOV R7, UR7 ;  /* 0x0000000700077c02 */ /* 0x020fe20008000f00 */
[----:B------:R-:W-:Y:S01]  /*7a10*/  IMAD.U32 R6, RZ, RZ, UR6 ;  /* 0x00000006ff067e24 */ /* 0x000fe2000f8e00ff */
[----:B---3--:R-:W-:Y:S01]  /*7a20*/  MOV R11, UR5 ;  /* 0x00000005000b7c02 */ /* 0x008fe20008000f00 */
[----:B------:R-:W-:Y:S02]  /*7a30*/  IMAD.U32 R10, RZ, RZ, UR4 ;  /* 0x00000004ff0a7e24 */ /* 0x000fe4000f8e00ff */
[----:B------:R-:W-:Y:S07]  /*7a40*/  LEPC R20, `(.L_x_129) ;  /* 0x000000001014794e */ /* 0x000fee0000000000 */
[----:B-1--4-:R-:W-:Y:S05]  /*7a50*/  CALL.ABS.NOINC R2 ;  /* 0x0000000002007343 */ /* 0x012fea0003c00000 */
.L_x_129:
[----:B------:R-:W-:Y:S01]  /*7a60*/  ISETP.NE.AND P0, PT, R97, RZ, PT ;  /* 0x000000ff6100720c */ /* 0x000fe20003f05270 */
[----:B------:R-:W-:Y:S05]  /*7a70*/  WARPSYNC.ALL ;  /* 0x0000000000007948 */ /* 0x000fea0003800000 */
[----:B------:R-:W-:Y:S01]  /*7a80*/  R2UR UR4, R39 ;  /* 0x00000000270472ca */ /* 0x000fe200000e0000 */
[----:B------:R-:W-:Y:S01]  /*7a90*/  BSSY.RECONVERGENT B0, `(.L_x_130) ;  /* 0x00000a0000007945 */ /* 0x000fe20003800200 */
[-C--:B---3--:R-:W-:Y:S02]  /*7aa0*/  F2FP.F16.E5M2.UNPACK_B R42, R72.reuse ;  /* 0x00000048ff2a723e */ /* 0x088fe400020004ff */
[----:B------:R-:W-:Y:S02]  /*7ab0*/  F2FP.F16.E5M2.UNPACK_B R72, R72.H1 ;  /* 0x00000048ff48723e */ /* 0x000fe400030004ff */
[-C--:B------:R-:W-:Y:S01]  /*7ac0*/  F2FP.F16.E5M2.UNPACK_B R46, R73.reuse ;  /* 0x00000049ff2e723e */ /* 0x080fe200020004ff */
[--C-:B------:R-:W-:Y:S01]  /*7ad0*/  HADD2.F32 R40, -RZ, R42.reuse.H0_H0 ;  /* 0x2000002aff287230 */ /* 0x100fe20000004100 */
[----:B------:R-:W-:Y:S01]  /*7ae0*/  F2FP.F16.E5M2.UNPACK_B R73, R73.H1 ;  /* 0x00000049ff49723e */ /* 0x000fe200030004ff */
[----:B------:R-:W-:Y:S01]  /*7af0*/  HADD2.F32 R42, -RZ, R42.H1_H1 ;  /* 0x3000002aff2a7230 */ /* 0x000fe20000004100 */
[-C--:B------:R-:W-:Y:S01]  /*7b00*/  F2FP.F16.E5M2.UNPACK_B R50, R74.reuse ;  /* 0x0000004aff32723e */ /* 0x080fe200020004ff */
[----:B------:R-:W-:Y:S01]  /*7b10*/  HADD2.F32 R43, -RZ, R72.H0_H0 ;  /* 0x20000048ff2b7230 */ /* 0x000fe20000004100 */
[----:B------:R-:W-:Y:S01]  /*7b20*/  F2FP.F16.E5M2.UNPACK_B R74, R74.H1 ;  /* 0x0000004aff4a723e */ /* 0x000fe200030004ff */
[----:B------:R-:W2:Y:S01]  /*7b30*/  LDTM.x32 R4, tmem[UR4+0x20] ;  /* 0x00002004000479ee */ /* 0x000ea200082c0000 */
[----:B------:R-:W-:Y:S01]  /*7b40*/  NOP ;  /* 0x0000000000007918 */ /* 0x000fe20000000000 */
[----:B------:R-:W-:Y:S01]  /*7b50*/  IADD3 R90, PT, PT, R90, 0x140, RZ ;  /* 0x000001405a5a7810 */ /* 0x000fe20007ffe0ff */
[--C-:B------:R-:W-:Y:S01]  /*7b60*/  HADD2.F32 R45, -RZ, R46.reuse.H0_H0 ;  /* 0x2000002eff2d7230 */ /* 0x100fe20000004100 */
[----:B------:R-:W-:Y:S01]  /*7b70*/  F2FP.F16.E5M2.UNPACK_B R54, R75 ;  /* 0x0000004bff36723e */ /* 0x000fe200020004ff */
[----:B------:R-:W-:Y:S01]  /*7b80*/  HADD2.F32 R46, -RZ, R46.H1_H1 ;  /* 0x3000002eff2e7230 */ /* 0x000fe20000004100 */
[----:B------:R-:W-:Y:S01]  /*7b90*/  LOP3.LUT R90, R90, 0xfefffff8, RZ, 0xc0, !PT ;  /* 0xfefffff85a5a7812 */ /* 0x000fe200078ec0ff */
[--C-:B------:R-:W-:Y:S01]  /*7ba0*/  HADD2.F32 R49, -RZ, R50.reuse.H0_H0 ;  /* 0x20000032ff317230 */ /* 0x100fe20000004100 */
[----:B----4-:R-:W-:Y:S01]  /*7bb0*/  F2FP.F16.E5M2.UNPACK_B R58, R76 ;  /* 0x0000004cff3a723e */ /* 0x010fe200020004ff */
[----:B------:R-:W-:Y:S01]  /*7bc0*/  HADD2.F32 R50, -RZ, R50.H1_H1 ;  /* 0x30000032ff327230 */ /* 0x000fe20000004100 */
[----:B--2---:R2:W-:Y:S01]  /*7bd0*/  SYNCS.ARRIVE.TRANS64.RED.A1T0 RZ, [R90+URZ], RZ ;  /* 0x000000ff5aff79a7 */ /* 0x0045e200081004ff */
[--C-:B------:R-:W-:Y:S01]  /*7be0*/  HADD2.F32 R53, -RZ, R54.reuse.H0_H0 ;  /* 0x20000036ff357230 */ /* 0x100fe20000004100 */
[----:B------:R-:W-:Y:S01]  /*7bf0*/  F2FP.F16.E5M2.UNPACK_B R62, R77 ;  /* 0x0000004dff3e723e */ /* 0x000fe200020004ff */
[----:B------:R-:W-:Y:S01]  /*7c00*/  HADD2.F32 R54, -RZ, R54.H1_H1 ;  /* 0x30000036ff367230 */ /* 0x000fe20000004100 */
[----:B------:R-:W-:Y:S01]  /*7c10*/  F2FP.F16.E5M2.UNPACK_B R66, R78 ;  /* 0x0000004eff42723e */ /* 0x000fe200020004ff */
[--C-:B------:R-:W-:Y:S01]  /*7c20*/  HADD2.F32 R57, -RZ, R58.reuse.H0_H0 ;  /* 0x2000003aff397230 */ /* 0x100fe20000004100 */
[----:B------:R-:W-:Y:S01]  /*7c30*/  F2FP.F16.E5M2.UNPACK_B R70, R79 ;  /* 0x0000004fff46723e */ /* 0x000fe200020004ff */
[----:B------:R-:W-:Y:S01]  /*7c40*/  HADD2.F32 R58, -RZ, R58.H1_H1 ;  /* 0x3000003aff3a7230 */ /* 0x000fe20000004100 */
[----:B------:R-:W-:Y:S01]  /*7c50*/  F2FP.F16.E5M2.UNPACK_B R75, R75.H1 ;  /* 0x0000004bff4b723e */ /* 0x000fe200030004ff */
[--C-:B------:R-:W-:Y:S01]  /*7c60*/  HADD2.F32 R61, -RZ, R62.reuse.H0_H0 ;  /* 0x2000003eff3d7230 */ /* 0x100fe20000004100 */
[----:B------:R-:W-:Y:S01]  /*7c70*/  F2FP.F16.E5M2.UNPACK_B R76, R76.H1 ;  /* 0x0000004cff4c723e */ /* 0x000fe200030004ff */
[----:B------:R-:W-:Y:S01]  /*7c80*/  HADD2.F32 R63, -RZ, R62.H1_H1 ;  /* 0x3000003eff3f7230 */ /* 0x000fe20000004100 */
[----:B------:R-:W-:Y:S01]  /*7c90*/  F2FP.F16.E5M2.UNPACK_B R77, R77.H1 ;  /* 0x0000004dff4d723e */ /* 0x000fe200030004ff */
[--C-:B------:R-:W-:Y:S02]  /*7ca0*/  HADD2.F32 R65, -RZ, R66.reuse.H0_H0 ;  /* 0x20000042ff417230 */ /* 0x100fe40000004100 */
[C---:B------:R-:W-:Y:S01]  /*7cb0*/  FMUL R4, R38.reuse, R4 ;  /* 0x0000000426047220 */ /* 0x040fe20000400000 */
        /* <DEDUP_REMOVED lines=16> */
[--C-:B------:R-:W-:Y:S02]  /*7dc0*/  HADD2.F32 R69, -RZ, R70.reuse.H0_H0 ;  /* 0x20000046ff457230 */ /* 0x100fe40000004100 */
[C---:B------:R-:W-:Y:S01]  /*7dd0*/  FMUL R28, R38.reuse, R32 ;  /* 0x00000020261c7220 */ /* 0x040fe20000400000 */
[----:B------:R-:W-:Y:S02]  /*7de0*/  HADD2.F32 R70, -RZ, R70.H1_H1 ;  /* 0x30000046ff467230 */ /* 0x000fe40000004100 */
[C---:B------:R-:W-:Y:S01]  /*7df0*/  FMUL R29, R38.reuse, R33 ;  /* 0x00000021261d7220 */ /* 0x040fe20000400000 */
[----:B------:R-:W-:Y:S02]  /*7e00*/  HADD2.F32 R44, -RZ, R72.H1_H1 ;  /* 0x30000048ff2c7230 */ /* 0x000fe40000004100 */
[C---:B------:R-:W-:Y:S01]  /*7e10*/  FMUL R6, R38.reuse, R6 ;  /* 0x0000000626067220 */ /* 0x040fe20000400000 */
[C---:B------:R-:W-:Y:S01]  /*7e20*/  FMUL R7, R38.reuse, R7 ;  /* 0x0000000726077220 */ /* 0x040fe20000400000 */
[--C-:B------:R-:W-:Y:S02]  /*7e30*/  HADD2.F32 R47, -RZ, R73.reuse.H0_H0 ;  /* 0x20000049ff2f7230 */ /* 0x100fe40000004100 */
[C---:B------:R-:W-:Y:S01]  /*7e40*/  FMUL R10, R38.reuse, R10 ;  /* 0x0000000a260a7220 */ /* 0x040fe20000400000 */
[C---:B------:R-:W-:Y:S01]  /*7e50*/  FFMA R6, R41.reuse, R43, R6 ;  /* 0x0000002b29067223 */ /* 0x040fe20000000006 */
[----:B------:R-:W-:Y:S02]  /*7e60*/  HADD2.F32 R48, -RZ, R73.H1_H1 ;  /* 0x30000049ff307230 */ /* 0x000fe40000004100 */
[C---:B------:R-:W-:Y:S01]  /*7e70*/  FFMA R7, R41.reuse, R44, R7 ;  /* 0x0000002c29077223 */ /* 0x040fe20000000007 */
[C---:B------:R-:W-:Y:S01]  /*7e80*/  FFMA R8, R41.reuse, R45, R8 ;  /* 0x0000002d29087223 */ /* 0x040fe20000000008 */
[C---:B------:R-:W-:Y:S01]  /*7e90*/  FFMA R9, R41.reuse, R46, R9 ;  /* 0x0000002e29097223 */ /* 0x040fe20000000009 */
[----:B------:R-:W-:Y:S01]  /*7ea0*/  FFMA R10, R41, R47, R10 ;  /* 0x0000002f290a7223 */ /* 0x000fe2000000000a */
[C---:B------:R-:W-:Y:S01]  /*7eb0*/  FMUL R11, R38.reuse, R11 ;  /* 0x0000000b260b7220 */ /* 0x040fe20000400000 */
[----:B------:R-:W-:Y:S01]  /*7ec0*/  F2FP.F16.E5M2.UNPACK_B R78, R78.H1 ;  /* 0x0000004eff4e723e */ /* 0x000fe200030004ff */
[--C-:B------:R-:W-:Y:S01]  /*7ed0*/  HADD2.F32 R51, -RZ, R74.reuse.H0_H0 ;  /* 0x2000004aff337230 */ /* 0x100fe20000004100 */
[----:B-1----:R-:W-:Y:S01]  /*7ee0*/  F2FP.SATFINITE.E5M2.F32.PACK_AB_MERGE_C R100, R7, R6, RZ ;  /* 0x000000060764723e */ /* 0x002fe200048060ff */
[C---:B------:R-:W-:Y:S01]  /*7ef0*/  FFMA R11, R41.reuse, R48, R11 ;  /* 0x00000030290b7223 */ /* 0x040fe2000000000b */
[C---:B------:R-:W-:Y:S01]  /*7f00*/  FFMA R12, R41.reuse, R49, R12 ;  /* 0x00000031290c7223 */ /* 0x040fe2000000000c */
[----:B------:R-:W-:Y:S01]  /*7f10*/  FFMA R13, R41, R50, R13 ;  /* 0x00000032290d7223 */ /* 0x000fe2000000000d */
[----:B------:R-:W-:Y:S01]  /*7f20*/  F2FP.SATFINITE.E5M2.F32.PACK_AB_MERGE_C R100, R5, R4, R100 ;  /* 0x000000040564723e */ /* 0x000fe20004806064 */
[----:B------:R-:W-:Y:S01]  /*7f30*/  HADD2.F32 R52, -RZ, R74.H1_H1 ;  /* 0x3000004aff347230 */ /* 0x000fe20000004100 */
[----:B------:R-:W-:Y:S01]  /*7f40*/  F2FP.SATFINITE.E5M2.F32.PACK_AB_MERGE_C R101, R11, R10, RZ ;  /* 0x0000000a0b65723e */ /* 0x000fe200048060ff */
[C---:B------:R-:W-:Y:S01]  /*7f50*/  FMUL R14, R38.reuse, R14 ;  /* 0x0000000e260e7220 */ /* 0x040fe20000400000 */
[C---:B------:R-:W-:Y:S01]  /*7f60*/  FMUL R15, R38.reuse, R15 ;  /* 0x0000000f260f7220 */ /* 0x040fe20000400000 */
[--C-:B------:R-:W-:Y:S01]  /*7f70*/  HADD2.F32 R55, -RZ, R75.reuse.H0_H0 ;  /* 0x2000004bff377230 */ /* 0x100fe20000004100 */
[----:B------:R-:W-:Y:S01]  /*7f80*/  F2FP.SATFINITE.E5M2.F32.PACK_AB_MERGE_C R101, R9, R8, R101 ;  /* 0x000000080965723e */ /* 0x000fe20004806065 */
[C---:B------:R-:W-:Y:S01]  /*7f90*/  FFMA R14, R41.reuse, R51, R14 ;  /* 0x00000033290e7223 */ /* 0x040fe2000000000e */
[C---:B------:R-:W-:Y:S01]  /*7fa0*/  FFMA R15, R41.reuse, R52, R15 ;  /* 0x00000034290f7223 */ /* 0x040fe2000000000f */
[C---:B------:R-:W-:Y:S01]  /*7fb0*/  FFMA R16, R41.reuse, R53, R16 ;  /* 0x0000003529107223 */ /* 0x040fe20000000010 */
[C---:B------:R-:W-:Y:S01]  /*7fc0*/  FFMA R17, R41.reuse, R54, R17 ;  /* 0x0000003629117223 */ /* 0x040fe20000000011 */
        /* <DEDUP_REMOVED lines=15> */
[C---:B------:R-:W-:Y:S01]  /*80c0*/  FFMA R23, R41.reuse, R60, R23 ;  /* 0x0000003c29177223 */ /* 0x040fe20000000017 */
[C---:B------:R-:W-:Y:S01]  /*80d0*/  FMUL R27, R38.reuse, R27 ;  /* 0x0000001b261b7220 */ /* 0x040fe20000400000 */
[C---:B------:R-:W-:Y:S01]  /*80e0*/  FFMA R0, R41.reuse, R61, R0 ;  /* 0x0000003d29007223 */ /* 0x040fe20000000000 */
[----:B------:R-:W-:Y:S01]  /*80f0*/  F2FP.F16.E5M2.UNPACK_B R79, R79.H1 ;  /* 0x0000004fff4f723e */ /* 0x000fe200030004ff */
        /* <DEDUP_REMOVED lines=16> */
[----:B------:R-:W-:Y:S01]  /*8200*/  FFMA R28, R41, R69, R28 ;  /* 0x00000045291c7223 */ /* 0x000fe2000000001c */
[----:B------:R-:W-:Y:S01]  /*8210*/  F2FP.SATFINITE.E5M2.F32.PACK_AB_MERGE_C R103, R19, R18, RZ ;  /* 0x000000121367723e */ /* 0x000fe200048060ff */
        /* <DEDUP_REMOVED lines=14> */
[----:B--2---:R-:W-:Y:S03]  /*8300*/  IADD3 R90, PT, PT, R36, 0x1, RZ ;  /* 0x00000001245a7810 */ /* 0x004fe60007ffe0ff */
        /* <DEDUP_REMOVED lines=10> */
[----:B------:R-:W-:Y:S02]  /*83b0*/  UIADD3 UR13, UPT, UPT, UR49, 0x20, URZ ;  /* 0x00000020310d7890 */ /* 0x000fe4000fffe0ff */
[----:B------:R-:W-:Y:S01]  /*83c0*/  UIADD3 UR12, UPT, UPT, UR44, 0x3200, URZ ;  /* 0x000032002c0c7890 */ /* 0x000fe2000fffe0ff */
[----:B------:R-:W-:Y:S01]  /*83d0*/  UMOV UR14, UR50 ;  /* 0x00000032000e7c82 */ /* 0x000fe20008000000 */
[----:B------:R-:W-:Y:S01]  /*83e0*/  UMOV UR15, UR36 ;  /* 0x00000024000f7c82 */ /* 0x000fe20008000000 */
[----:B------:R-:W-:Y:S02]  /*83f0*/  UIADD3 UR9, UPT, UPT, UR49, 0x60, URZ ;  /* 0x0000006031097890 */ /* 0x000fe4000fffe0ff */
[----:B------:R-:W-:Y:S01]  /*8400*/  UIADD3 UR8, UPT, UPT, UR44, 0x3a00, URZ ;  /* 0x00003a002c087890 */ /* 0x000fe2000fffe0ff */
[----:B------:R-:W-:Y:S01]  /*8410*/  UMOV UR10, UR50 ;  /* 0x00000032000a7c82 */ /* 0x000fe20008000000 */
[----:B------:R-:W-:Y:S01]  /*8420*/  UMOV UR11, UR36 ;  /* 0x00000024000b7c82 */ /* 0x000fe20008000000 */
[----:B--2---:R-:W-:Y:S04]  /*8430*/  UIADD3 UR4, UP0, UPT, UR6, 0x680, URZ ;  /* 0x0000068006047890 */ /* 0x004fe8000ff1e0ff */
[----:B------:R-:W-:Y:S09]  /*8440*/  UIADD3.X UR5, UPT, UPT, URZ, UR7, URZ, UP0, !UPT ;  /* 0x00000007ff057290 */ /* 0x000ff200087fe4ff */
[----:B------:R2:W-:Y:S01]  /*8450*/  UTMASTG.3D [UR12], [UR4] ;  /* 0x0000000c040073b5 */ /* 0x0005e20008010000 */
[----:B------:R2:W-:Y:S01]  /*8460*/  UTMASTG.3D [UR8], [UR4] ;  /* 0x00000008040073b5 */ /* 0x0005e20008010000 */
[----:B------:R0:W-:Y:S01]  /*8470*/  UTMACMDFLUSH ;  /* 0x00000000000079b7 */ /* 0x0001e20000000000 */
[----:B--2---:R-:W-:Y:S04]  /*8480*/  DEPBAR.LE SB0, 0x1 ;  /* 0x000080400000791a */ /* 0x004fe80000000000 */
.L_x_131:
[----:B------:R-:W-:Y:S05]  /*8490*/  BSYNC.RECONVERGENT B0 ;  /* 0x0000000000007941 */ /* 0x000fea0003800200 */
.L_x_130:
[----:B------:R-:W-:Y:S01]  /*84a0*/  R2UR UR4, R88 ;  /* 0x00000000580472ca */ /* 0x000fe200000e0000 */
[----:B------:R-:W-:Y:S01]  /*84b0*/  BAR.SYNC.DEFER_BLOCKING 0x1, 0x80 ;  /* 0x0042000000007b1d */ /* 0x000fe20000010000 */
[----:B------:R-:W-:Y:S01]  /*84c0*/  ISETP.NE.AND P0, PT, R91, 0x2, PT ;  /* 0x000000025b00780c */ /* 0x000fe20003f05270 */
[----:B------:R-:W-:Y:S01]  /*84d0*/  UISETP.NE.AND UP0, UPT, UR45, URZ, UPT ;  /* 0x000000ff2d00728c */ /* 0x000fe2000bf05270 */
[----:B------:R-:W-:Y:S01]  /*84e0*/  ISETP.NE.AND P1, PT, R90, 0x4, PT ;  /* 0x000000045a00780c */ /* 0x000fe20003f25270 */
[----:B------:R-:W-:Y:S01]  /*84f0*/  UIADD3 UR24, UPT, UPT, UR37, UR63, URZ ;  /* 0x0000003f25187290 */ /* 0x000fe2000fffe0ff */
[----:B------:R-:W-:Y:S02]  /*8500*/  SEL R3, RZ, 0x1, P0 ;  /* 0x00000001ff037807 */ /* 0x000fe40000000000 */
[----:B------:R-:W-:Y:S02]  /*8510*/  SEL R0, RZ, 0x1, P1 ;  /* 0x00000001ff007807 */ /* 0x000fe40000800000 */
[----:B------:R-:W-:Y:S02]  /*8520*/  LOP3.LUT R94, R94, R3, RZ, 0x3c, !PT ;  /* 0x000000035e5e7212 */ /* 0x000fe400078e3cff */
[----:B------:R-:W-:Y:S01]  /*8530*/  LOP3.LUT R95, R95, R0, RZ, 0x3c, !PT ;  /* 0x000000005f5f7212 */ /* 0x000fe200078e3cff */
[----:B------:R-:W-:Y:S01]  /*8540*/  UIADD3 UR20, UPT, UPT, UR38, UR4, URZ ;  /* 0x0000000426147290 */ /* 0x000fe2000fffe0ff */
[----:B------:R-:W-:Y:S02]  /*8550*/  SEL R91, R91, RZ, P0 ;  /* 0x000000ff5b5b7207 */ /* 0x000fe40000000000 */
[----:B------:R-:W-:Y:S01]  /*8560*/  SEL R36, R90, RZ, P1 ;  /* 0x000000ff5a247207 */ /* 0x000fe20000800000 */
[----:B------:R-:W-:Y:S01]  /*8570*/  UMOV UR36, UR59 ;  /* 0x0000003b00247c82 */ /* 0x000fe20008000000 */
[----:B------:R-:W-:Y:S07]  /*8580*/  BRA.U UP0, `(.L_x_132) ;  /* 0xffffffd500787547 */ /* 0x000fee000b83ffff */
[----:B------:R-:W-:Y:S05]  /*8590*/  EXIT ;  /* 0x000000000000794d */ /* 0x000fea0003800000 */
.L_x_25:
[----:B--2---:R2:W3:Y:S02]  /*85a0*/  SYNCS.PHASECHK.TRANS64.TRYWAIT P0, [R3+URZ+0x170], R2 ;  /* 0x00017002030075a7 */ /* 0x0044e400080011ff */
[----:B---3--:R-:W-:Y:S05]  /*85b0*/  @!P0 NANOSLEEP.SYNCS 0x989680 ;  /* 0x009896800000895d */ /* 0x008fea0003900000 */
[----:B------:R-:W3:Y:S02]  /*85c0*/  @!P0 SYNCS.PHASECHK.TRANS64 P0, [R3+URZ+0x170], R2 ;  /* 0x00017002030085a7 */ /* 0x000ee400080010ff */
[----:B---3--:R-:W-:Y:S05]  /*85d0*/  @!P0 BRA `(.L_x_25) ;  /* 0xfffffffc00f08947 */ /* 0x008fea000383ffff */
[----:B------:R-:W-:Y:S05]  /*85e0*/  BRA `(.L_x_133) ;  /* 0xffffff9400507947 */ /* 0x000fea000383ffff */
.L_x_28:
[----:B-1----:R-:W-:-:S07]  /*85f0*/  MOV R0, UR33 ;  /* 0x0000002100007c02 */ /* 0x002fce0008000f00 */
.L_x_134:
[----:B-1----:R1:W2:Y:S02]  /*8600*/  SYNCS.PHASECHK.TRANS64.TRYWAIT P0, [R0+URZ+0x68], R3 ;  /* 0x00006803000075a7 */ /* 0x0022a400080011ff */
[----:B--2---:R-:W-:Y:S05]  /*8610*/  @!P0 NANOSLEEP.SYNCS 0x989680 ;  /* 0x009896800000895d */ /* 0x004fea0003900000 */
[----:B------:R-:W2:Y:S02]  /*8620*/  @!P0 SYNCS.PHASECHK.TRANS64 P0, [R0+URZ+0x68], R3 ;  /* 0x00006803000085a7 */ /* 0x000ea400080010ff */
[----:B--2---:R-:W-:Y:S05]  /*8630*/  @!P0 BRA `(.L_x_134) ;  /* 0xfffffffc00f08947 */ /* 0x004fea000383ffff */
[----:B------:R-:W-:Y:S05]  /*8640*/  BRA `(.L_x_27) ;  /* 0xffffff9400a87947 */ /* 0x000fea000383ffff */
.L_x_35:
[----:B-1----:R-:W-:-:S07]  /*8650*/  MOV R0, UR17 ;  /* 0x0000001100007c02 */ /* 0x002fce0008000f00 */
.L_x_135:
[----:B-1----:R1:W2:Y:S02]  /*8660*/  SYNCS.PHASECHK.TRANS64.TRYWAIT P0, [R0+URZ+0x68], R3 ;  /* 0x00006803000075a7 */ /* 0x0022a400080011ff */
[----:B--2---:R-:W-:Y:S05]  /*8670*/  @!P0 NANOSLEEP.SYNCS 0x989680 ;  /* 0x009896800000895d */ /* 0x004fea0003900000 */
[----:B------:R-:W2:Y:S02]  /*8680*/  @!P0 SYNCS.PHASECHK.TRANS64 P0, [R0+URZ+0x68], R3 ;  /* 0x00006803000085a7 */ /* 0x000ea400080010ff */
[----:B--2---:R-:W-:Y:S05]  /*8690*/  @!P0 BRA `(.L_x_135) ;  /* 0xfffffffc00f08947 */ /* 0x004fea000383ffff */
[----:B------:R-:W-:Y:S05]  /*86a0*/  BRA `(.L_x_34) ;  /* 0xffffff9800687947 */ /* 0x000fea000383ffff */
.L_x_40:
[----:B-1----:R1:W2:Y:S02]  /*86b0*/  SYNCS.PHASECHK.TRANS64.TRYWAIT P0, [R3+URZ+0x100], R0 ;  /* 0x00010000030075a7 */ /* 0x0022a400080011ff */
[----:B--2---:R-:W-:Y:S05]  /*86c0*/  @!P0 NANOSLEEP.SYNCS 0x989680 ;  /* 0x009896800000895d */ /* 0x004fea0003900000 */
[----:B------:R-:W2:Y:S02]  /*86d0*/  @!P0 SYNCS.PHASECHK.TRANS64 P0, [R3+URZ+0x100], R0 ;  /* 0x00010000030085a7 */ /* 0x000ea400080010ff */
[----:B--2---:R-:W-:Y:S05]  /*86e0*/  @!P0 BRA `(.L_x_40) ;  /* 0xfffffffc00f08947 */ /* 0x004fea000383ffff */
[----:B------:R-:W-:Y:S05]  /*86f0*/  BRA `(.L_x_136) ;  /* 0xffffff9c00107947 */ /* 0x000fea000383ffff */
.L_x_44:
[----:B-1----:R-:W-:-:S07]  /*8700*/  MOV R0, UR4 ;  /* 0x0000000400007c02 */ /* 0x002fce0008000f00 */
.L_x_137:
[----:B-1----:R1:W2:Y:S02]  /*8710*/  SYNCS.PHASECHK.TRANS64.TRYWAIT P0, [R0+URZ], R3 ;  /* 0x00000003000075a7 */ /* 0x0022a400080011ff */
[----:B--2---:R-:W-:Y:S05]  /*8720*/  @!P0 NANOSLEEP.SYNCS 0x989680 ;  /* 0x009896800000895d */ /* 0x004fea0003900000 */
[----:B------:R-:W2:Y:S02]  /*8730*/  @!P0 SYNCS.PHASECHK.TRANS64 P0, [R0+URZ], R3 ;  /* 0x00000003000085a7 */ /* 0x000ea400080010ff */
[----:B--2---:R-:W-:Y:S05]  /*8740*/  @!P0 BRA `(.L_x_137) ;  /* 0xfffffffc00f08947 */ /* 0x004fea000383ffff */
[----:B------:R-:W-:Y:S05]  /*8750*/  BRA `(.L_x_138) ;  /* 0xffffffa000b87947 */ /* 0x000fea000383ffff */
.L_x_45:
[----:B------:R-:W-:-:S07]  /*8760*/  MOV R0, UR5 ;  /* 0x0000000500007c02 */ /* 0x000fce0008000f00 */
.L_x_139:
[----:B-1----:R1:W2:Y:S02]  /*8770*/  SYNCS.PHASECHK.TRANS64.TRYWAIT P0, [R0+URZ], R3 ;  /* 0x00000003000075a7 */ /* 0x0022a400080011ff */
[----:B--2---:R-:W-:Y:S05]  /*8780*/  @!P0 NANOSLEEP.SYNCS 0x989680 ;  /* 0x009896800000895d */ /* 0x004fea0003900000 */
[----:B------:R-:W2:Y:S02]  /*8790*/  @!P0 SYNCS.PHASECHK.TRANS64 P0, [R0+URZ], R3 ;  /* 0x00000003000085a7 */ /* 0x000ea400080010ff */
[----:B--2---:R-:W-:Y:S05]  /*87a0*/  @!P0 BRA `(.L_x_139) ;  /* 0xfffffffc00f08947 */ /* 0x004fea000383ffff */
[----:B------:R-:W-:Y:S05]  /*87b0*/  BRA `(.L_x_140) ;  /* 0xffffffa000c47947 */ /* 0x000fea000383ffff */
.L_x_46:
[----:B------:R-:W-:-:S07]  /*87c0*/  MOV R0, UR5 ;  /* 0x0000000500007c02 */ /* 0x000fce0008000f00 */
.L_x_141:
[----:B-1----:R1:W2:Y:S02]  /*87d0*/  SYNCS.PHASECHK.TRANS64.TRYWAIT P0, [R0+URZ], R3 ;  /* 0x00000003000075a7 */ /* 0x0022a400080011ff */
[----:B--2---:R-:W-:Y:S05]  /*87e0*/  @!P0 NANOSLEEP.SYNCS 0x989680 ;  /* 0x009896800000895d */ /* 0x004fea0003900000 */
[----:B------:R-:W2:Y:S02]  /*87f0*/  @!P0 SYNCS.PHASECHK.TRANS64 P0, [R0+URZ], R3 ;  /* 0x00000003000085a7 */ /* 0x000ea400080010ff */
[----:B--2---:R-:W-:Y:S05]  /*8800*/  @!P0 BRA `(.L_x_141) ;  /* 0xfffffffc00f08947 */ /* 0x004fea000383ffff */
[----:B------:R-:W-:Y:S05]  /*8810*/  BRA `(.L_x_142) ;  /* 0xffffffa000d07947 */ /* 0x000fea000383ffff */
.L_x_47:
[----:B------:R-:W-:-:S07]  /*8820*/  MOV R0, UR5 ;  /* 0x0000000500007c02 */ /* 0x000fce0008000f00 */
.L_x_143:
[----:B-1----:R1:W2:Y:S02]  /*8830*/  SYNCS.PHASECHK.TRANS64.TRYWAIT P0, [R0+URZ], R3 ;  /* 0x00000003000075a7 */ /* 0x0022a400080011ff */
[----:B--2---:R-:W-:Y:S05]  /*8840*/  @!P0 NANOSLEEP.SYNCS 0x989680 ;  /* 0x009896800000895d */ /* 0x004fea0003900000 */
[----:B------:R-:W2:Y:S02]  /*8850*/  @!P0 SYNCS.PHASECHK.TRANS64 P0, [R0+URZ], R3 ;  /* 0x00000003000085a7 */ /* 0x000ea400080010ff */
[----:B--2---:R-:W-:Y:S05]  /*8860*/  @!P0 BRA `(.L_x_143) ;  /* 0xfffffffc00f08947 */ /* 0x004fea000383ffff */
[----:B------:R-:W-:Y:S05]  /*8870*/  BRA `(.L_x_144) ;  /* 0xffffffa000dc7947 */ /* 0x000fea000383ffff */
.L_x_48:
[----:B------:R-:W-:-:S07]  /*8880*/  MOV R0, UR5 ;  /* 0x0000000500007c02 */ /* 0x000fce0008000f00 */
.L_x_145:
[----:B-1----:R1:W2:Y:S02]  /*8890*/  SYNCS.PHASECHK.TRANS64.TRYWAIT P0, [R0+URZ], R3 ;  /* 0x00000003000075a7 */ /* 0x0022a400080011ff */
[----:B--2---:R-:W-:Y:S05]  /*88a0*/  @!P0 NANOSLEEP.SYNCS 0x989680 ;  /* 0x009896800000895d */ /* 0x004fea0003900000 */
[----:B------:R-:W2:Y:S02]  /*88b0*/  @!P0 SYNCS.PHASECHK.TRANS64 P0, [R0+URZ], R3 ;  /* 0x00000003000085a7 */ /* 0x000ea400080010ff */
[----:B--2---:R-:W-:Y:S05]  /*88c0*/  @!P0 BRA `(.L_x_145) ;  /* 0xfffffffc00f08947 */ /* 0x004fea000383ffff */
[----:B------:R-:W-:Y:S05]  /*88d0*/  BRA `(.L_x_146) ;  /* 0xffffffa000e87947 */ /* 0x000fea000383ffff */
.L_x_49:
[----:B------:R-:W-:-:S07]  /*88e0*/  MOV R0, UR5 ;  /* 0x0000000500007c02 */ /* 0x000fce0008000f00 */
.L_x_147:
[----:B-1----:R1:W2:Y:S02]  /*88f0*/  SYNCS.PHASECHK.TRANS64.TRYWAIT P0, [R0+URZ], R3 ;  /* 0x00000003000075a7 */ /* 0x0022a400080011ff */
[----:B--2---:R-:W-:Y:S05]  /*8900*/  @!P0 NANOSLEEP.SYNCS 0x989680 ;  /* 0x009896800000895d */ /* 0x004fea0003900000 */
[----:B------:R-:W2:Y:S02]  /*8910*/  @!P0 SYNCS.PHASECHK.TRANS64 P0, [R0+URZ], R3 ;  /* 0x00000003000085a7 */ /* 0x000ea400080010ff */
[----:B--2---:R-:W-:Y:S05]  /*8920*/  @!P0 BRA `(.L_x_147) ;  /* 0xfffffffc00f08947 */ /* 0x004fea000383ffff */
[----:B------:R-:W-:Y:S05]  /*8930*/  BRA `(.L_x_148) ;  /* 0xffffffa000f47947 */ /* 0x000fea000383ffff */
.L_x_50:
[----:B------:R-:W-:-:S07]  /*8940*/  MOV R0, UR5 ;  /* 0x0000000500007c02 */ /* 0x000fce0008000f00 */
.L_x_149:
[----:B-1----:R1:W2:Y:S02]  /*8950*/  SYNCS.PHASECHK.TRANS64.TRYWAIT P0, [R0+URZ], R3 ;  /* 0x00000003000075a7 */ /* 0x0022a400080011ff */
[----:B--2---:R-:W-:Y:S05]  /*8960*/  @!P0 NANOSLEEP.SYNCS 0x989680 ;  /* 0x009896800000895d */ /* 0x004fea0003900000 */
[----:B------:R-:W2:Y:S02]  /*8970*/  @!P0 SYNCS.PHASECHK.TRANS64 P0, [R0+URZ], R3 ;  /* 0x00000003000085a7 */ /* 0x000ea400080010ff */
[----:B--2---:R-:W-:Y:S05]  /*8980*/  @!P0 BRA `(.L_x_149) ;  /* 0xfffffffc00f08947 */ /* 0x004fea000383ffff */
[----:B------:R-:W-:Y:S05]  /*8990*/  BRA `(.L_x_150) ;  /* 0xffffffa400007947 */ /* 0x000fea000383ffff */
.L_x_51:
[----:B------:R-:W-:-:S07]  /*89a0*/  MOV R0, UR5 ;  /* 0x0000000500007c02 */ /* 0x000fce0008000f00 */
.L_x_151:
[----:B-1----:R1:W2:Y:S02]  /*89b0*/  SYNCS.PHASECHK.TRANS64.TRYWAIT P0, [R0+URZ], R3 ;  /* 0x00000003000075a7 */ /* 0x0022a400080011ff */
[----:B--2---:R-:W-:Y:S05]  /*89c0*/  @!P0 NANOSLEEP.SYNCS 0x989680 ;  /* 0x009896800000895d */ /* 0x004fea0003900000 */
[----:B------:R-:W2:Y:S02]  /*89d0*/  @!P0 SYNCS.PHASECHK.TRANS64 P0, [R0+URZ], R3 ;  /* 0x00000003000085a7 */ /* 0x000ea400080010ff */
[----:B--2---:R-:W-:Y:S05]  /*89e0*/  @!P0 BRA `(.L_x_151) ;  /* 0xfffffffc00f08947 */ /* 0x004fea000383ffff */
[----:B------:R-:W-:Y:S05]  /*89f0*/  BRA `(.L_x_152) ;  /* 0xffffffa4000c7947 */ /* 0x000fea000383ffff */
.L_x_52:
[----:B------:R-:W-:-:S07]  /*8a00*/  MOV R0, UR5 ;  /* 0x0000000500007c02 */ /* 0x000fce0008000f00 */
.L_x_153:
[----:B-1----:R1:W2:Y:S02]  /*8a10*/  SYNCS.PHASECHK.TRANS64.TRYWAIT P0, [R0+URZ], R3 ;  /* 0x00000003000075a7 */ /* 0x0022a400080011ff */
[----:B--2---:R-:W-:Y:S05]  /*8a20*/  @!P0 NANOSLEEP.SYNCS 0x989680 ;  /* 0x009896800000895d */ /* 0x004fea0003900000 */
[----:B------:R-:W2:Y:S02]  /*8a30*/  @!P0 SYNCS.PHASECHK.TRANS64 P0, [R0+URZ], R3 ;  /* 0x00000003000085a7 */ /* 0x000ea400080010ff */
[----:B--2---:R-:W-:Y:S05]  /*8a40*/  @!P0 BRA `(.L_x_153) ;  /* 0xfffffffc00f08947 */ /* 0x004fea000383ffff */
[----:B------:R-:W-:Y:S05]  /*8a50*/  BRA `(.L_x_154) ;  /* 0xffffffa400187947 */ /* 0x000fea000383ffff */
.L_x_53:
[----:B------:R-:W-:-:S07]  /*8a60*/  MOV R0, UR5 ;  /* 0x0000000500007c02 */ /* 0x000fce0008000f00 */
.L_x_155:
[----:B-1----:R1:W2:Y:S02]  /*8a70*/  SYNCS.PHASECHK.TRANS64.TRYWAIT P0, [R0+URZ], R3 ;  /* 0x00000003000075a7 */ /* 0x0022a400080011ff */
[----:B--2---:R-:W-:Y:S05]  /*8a80*/  @!P0 NANOSLEEP.SYNCS 0x989680 ;  /* 0x009896800000895d */ /* 0x004fea0003900000 */
[----:B------:R-:W2:Y:S02]  /*8a90*/  @!P0 SYNCS.PHASECHK.TRANS64 P0, [R0+URZ], R3 ;  /* 0x00000003000085a7 */ /* 0x000ea400080010ff */
[----:B--2---:R-:W-:Y:S05]  /*8aa0*/  @!P0 BRA `(.L_x_155) ;  /* 0xfffffffc00f08947 */ /* 0x004fea000383ffff */
[----:B------:R-:W-:Y:S05]  /*8ab0*/  BRA `(.L_x_156) ;  /* 0xffffffa400247947 */ /* 0x000fea000383ffff */
.L_x_54:
[----:B------:R-:W-:-:S07]  /*8ac0*/  MOV R0, UR5 ;  /* 0x0000000500007c02 */ /* 0x000fce0008000f00 */
.L_x_157:
[----:B-1----:R1:W2:Y:S02]  /*8ad0*/  SYNCS.PHASECHK.TRANS64.TRYWAIT P0, [R0+URZ], R3 ;  /* 0x00000003000075a7 */ /* 0x0022a400080011ff */
[----:B--2---:R-:W-:Y:S05]  /*8ae0*/  @!P0 NANOSLEEP.SYNCS 0x989680 ;  /* 0x009896800000895d */ /* 0x004fea0003900000 */
[----:B------:R-:W2:Y:S02]  /*8af0*/  @!P0 SYNCS.PHASECHK.TRANS64 P0, [R0+URZ], R3 ;  /* 0x00000003000085a7 */ /* 0x000ea400080010ff */
[----:B--2---:R-:W-:Y:S05]  /*8b00*/  @!P0 BRA `(.L_x_157) ;  /* 0xfffffffc00f08947 */ /* 0x004fea000383ffff */
[----:B------:R-:W-:Y:S05]  /*8b10*/  BRA `(.L_x_158) ;  /* 0xffffffa400307947 */ /* 0x000fea000383ffff */
.L_x_55:
[----:B------:R-:W-:-:S07]  /*8b20*/  MOV R0, UR5 ;  /* 0x0000000500007c02 */ /* 0x000fce0008000f00 */
.L_x_159:
[----:B-1----:R1:W2:Y:S02]  /*8b30*/  SYNCS.PHASECHK.TRANS64.TRYWAIT P0, [R0+URZ], R3 ;  /* 0x00000003000075a7 */ /* 0x0022a400080011ff */
[----:B--2---:R-:W-:Y:S05]  /*8b40*/  @!P0 NANOSLEEP.SYNCS 0x989680 ;  /* 0x009896800000895d */ /* 0x004fea0003900000 */
[----:B------:R-:W2:Y:S02]  /*8b50*/  @!P0 SYNCS.PHASECHK.TRANS64 P0, [R0+URZ], R3 ;  /* 0x00000003000085a7 */ /* 0x000ea400080010ff */
[----:B--2---:R-:W-:Y:S05]  /*8b60*/  @!P0 BRA `(.L_x_159) ;  /* 0xfffffffc00f08947 */ /* 0x004fea000383ffff */
[----:B------:R-:W-:Y:S05]  /*8b70*/  BRA `(.L_x_160) ;  /* 0xffffffa4003c7947 */ /* 0x000fea000383ffff */
.L_x_58:
[----:B-1----:R1:W2:Y:S02]  /*8b80*/  SYNCS.PHASECHK.TRANS64.TRYWAIT P0, [R2+URZ+0x160], R5 ;  /* 0x00016005020075a7 */ /* 0x0022a400080011ff */
[----:B--2---:R-:W-:Y:S05]  /*8b90*/  @!P0 NANOSLEEP.SYNCS 0x989680 ;  /* 0x009896800000895d */ /* 0x004fea0003900000 */
[----:B------:R-:W2:Y:S02]  /*8ba0*/  @!P0 SYNCS.PHASECHK.TRANS64 P0, [R2+URZ+0x160], R5 ;  /* 0x00016005020085a7 */ /* 0x000ea400080010ff */
[----:B--2---:R-:W-:Y:S05]  /*8bb0*/  @!P0 BRA `(.L_x_58) ;  /* 0xfffffffc00f08947 */ /* 0x004fea000383ffff */
[----:B------:R-:W-:Y:S05]  /*8bc0*/  BRA `(.L_x_161) ;  /* 0xffffffa400987947 */ /* 0x000fea000383ffff */
.L_x_59:
[----:B------:R-:W-:-:S07]  /*8bd0*/  MOV R2, UR4 ;  /* 0x0000000400027c02 */ /* 0x000fce0008000f00 */
.L_x_162:
[----:B-1----:R1:W2:Y:S02]  /*8be0*/  SYNCS.PHASECHK.TRANS64.TRYWAIT P0, [R2+URZ+0x110], R5 ;  /* 0x00011005020075a7 */ /* 0x0022a400080011ff */
[----:B--2---:R-:W-:Y:S05]  /*8bf0*/  @!P0 NANOSLEEP.SYNCS 0x989680 ;  /* 0x009896800000895d */ /* 0x004fea0003900000 */
[----:B------:R-:W2:Y:S02]  /*8c00*/  @!P0 SYNCS.PHASECHK.TRANS64 P0, [R2+URZ+0x110], R5 ;  /* 0x00011005020085a7 */ /* 0x000ea400080010ff */
[----:B--2---:R-:W-:Y:S05]  /*8c10*/  @!P0 BRA `(.L_x_162) ;  /* 0xfffffffc00f08947 */ /* 0x004fea000383ffff */
[----:B------:R-:W-:Y:S05]  /*8c20*/  BRA `(.L_x_163) ;  /* 0xffffffa400a87947 */ /* 0x000fea000383ffff */
.L_x_60:
[----:B-1----:R1:W2:Y:S02]  /*8c30*/  SYNCS.PHASECHK.TRANS64.TRYWAIT P1, [R2+URZ+0x100], R5 ;  /* 0x00010005020075a7 */ /* 0x0022a400080211ff */
[----:B--2---:R-:W-:Y:S05]  /*8c40*/  @!P1 NANOSLEEP.SYNCS 0x989680 ;  /* 0x009896800000995d */ /* 0x004fea0003900000 */
[----:B------:R-:W2:Y:S02]  /*8c50*/  @!P1 SYNCS.PHASECHK.TRANS64 P1, [R2+URZ+0x100], R5 ;  /* 0x00010005020095a7 */ /* 0x000ea400080210ff */
[----:B--2---:R-:W-:Y:S05]  /*8c60*/  @!P1 BRA `(.L_x_60) ;  /* 0xfffffffc00f09947 */ /* 0x004fea000383ffff */
[----:B------:R-:W-:Y:S05]  /*8c70*/  BRA `(.L_x_164) ;  /* 0xffffffa400d87947 */ /* 0x000fea000383ffff */
.L_x_63:
[----:B------:R-:W-:-:S07]  /*8c80*/  MOV R0, UR4 ;  /* 0x0000000400007c02 */ /* 0x000fce0008000f00 */
.L_x_165:
[----:B-1----:R1:W2:Y:S02]  /*8c90*/  SYNCS.PHASECHK.TRANS64.TRYWAIT P0, [R0+URZ+0x110], R3 ;  /* 0x00011003000075a7 */ /* 0x0022a400080011ff */
[----:B--2---:R-:W-:Y:S05]  /*8ca0*/  @!P0 NANOSLEEP.SYNCS 0x989680 ;  /* 0x009896800000895d */ /* 0x004fea0003900000 */
[----:B------:R-:W2:Y:S02]  /*8cb0*/  @!P0 SYNCS.PHASECHK.TRANS64 P0, [R0+URZ+0x110], R3 ;  /* 0x00011003000085a7 */ /* 0x000ea400080010ff */
[----:B--2---:R-:W-:Y:S05]  /*8cc0*/  @!P0 BRA `(.L_x_165) ;  /* 0xfffffffc00f08947 */ /* 0x004fea000383ffff */
[----:B------:R-:W-:Y:S05]  /*8cd0*/  BRA `(.L_x_62) ;  /* 0xffffffa8002c7947 */ /* 0x000fea000383ffff */
.L_x_72:
[----:B-1----:R-:W-:-:S04]  /*8ce0*/  MOV R0, UR5 ;  /* 0x0000000500007c02 */ /* 0x002fc80008000f00 */
[----:B------:R1:W2:Y:S03]  /*8cf0*/  SYNCS.PHASECHK.TRANS64.TRYWAIT P0, [R0+URZ+0x8], R7 ;  /* 0x00000807000075a7 */ /* 0x0002a600080011ff */
[----:B--2---:R-:W-:Y:S05]  /*8d00*/  @!P0 NANOSLEEP.SYNCS 0x989680 ;  /* 0x009896800000895d */ /* 0x004fea0003900000 */
[----:B------:R-:W2:Y:S02]  /*8d10*/  @!P0 SYNCS.PHASECHK.TRANS64 P0, [R0+URZ+0x8], R7 ;  /* 0x00000807000085a7 */ /* 0x000ea400080010ff */
[----:B--2---:R-:W-:Y:S05]  /*8d20*/  @!P0 BRA `(.L_x_72) ;  /* 0xfffffffc00ec8947 */ /* 0x004fea000383ffff */
[----:B------:R-:W-:Y:S05]  /*8d30*/  BRA `(.L_x_71) ;  /* 0xffffffa800e07947 */ /* 0x000fea000383ffff */
.L_x_74:
[----:B------:R-:W-:Y:S01]  /*8d40*/  BSSY B0, `(.L_x_166) ;  /* 0x0000006000007945 */ /* 0x000fe20003800000 */
[----:B------:R-:W-:-:S07]  /*8d50*/  MOV R15, 0xffffffff ;  /* 0xffffffff000f7802 */ /* 0x000fce0000000f00 */
[----:B-1---5:R-:W-:Y:S05]  /*8d60*/  WARPSYNC.COLLECTIVE R15, `(.L_x_167) ;  /* 0x000000000f0c7348 */ /* 0x022fea0003c00000 */
[----:B------:R-:W-:Y:S02]  /*8d70*/  ELECT P6, UR79, PT ;  /* 0x00000000004f782f */ /* 0x000fe400038c0000 */
[----:B------:R-:W-:Y:S01]  /*8d80*/  MOV R14, UR79 ;  /* 0x0000004f000e7c02 */ /* 0x000fe20008000f00 */
[----:B-1---5:R-:W-:Y:S10]  /*8d90*/  ENDCOLLECTIVE ;  /* 0x000000000000791b */ /* 0x022ff40003800000 */
.L_x_167:
[----:B------:R-:W-:Y:S05]  /*8da0*/  BSYNC B0 ;  /* 0x0000000000007941 */ /* 0x000fea0003800000 */
.L_x_166:
[----:B------:R-:W-:Y:S05]  /*8db0*/  BRA `(.L_x_168) ;  /* 0xffffffac00107947 */ /* 0x000fea000383ffff */
.L_x_76:
[----:B-1----:R-:W-:-:S04]  /*8dc0*/  MOV R0, UR5 ;  /* 0x0000000500007c02 */ /* 0x002fc80008000f00 */
[----:B------:R1:W2:Y:S03]  /*8dd0*/  SYNCS.PHASECHK.TRANS64.TRYWAIT P0, [R0+URZ+0x8], R5 ;  /* 0x00000805000075a7 */ /* 0x0002a600080011ff */
[----:B--2---:R-:W-:Y:S05]  /*8de0*/  @!P0 NANOSLEEP.SYNCS 0x989680 ;  /* 0x009896800000895d */ /* 0x004fea0003900000 */
[----:B------:R-:W2:Y:S02]  /*8df0*/  @!P0 SYNCS.PHASECHK.TRANS64 P0, [R0+URZ+0x8], R5 ;  /* 0x00000805000085a7 */ /* 0x000ea400080010ff */
[----:B--2---:R-:W-:Y:S05]  /*8e00*/  @!P0 BRA `(.L_x_76) ;  /* 0xfffffffc00ec8947 */ /* 0x004fea000383ffff */
[----:B------:R-:W-:Y:S05]  /*8e10*/  BRA `(.L_x_75) ;  /* 0xffffffac00147947 */ /* 0x000fea000383ffff */
.L_x_77:
[----:B-1----:R1:W2:Y:S02]  /*8e20*/  SYNCS.PHASECHK.TRANS64.TRYWAIT P0, [R0+URZ+0x100], R5 ;  /* 0x00010005000075a7 */ /* 0x0022a400080011ff */
[----:B--2---:R-:W-:Y:S05]  /*8e30*/  @!P0 NANOSLEEP.SYNCS 0x989680 ;  /* 0x009896800000895d */ /* 0x004fea0003900000 */
[----:B------:R-:W2:Y:S02]  /*8e40*/  @!P0 SYNCS.PHASECHK.TRANS64 P0, [R0+URZ+0x100], R5 ;  /* 0x00010005000085a7 */ /* 0x000ea400080010ff */
[----:B--2---:R-:W-:Y:S05]  /*8e50*/  @!P0 BRA `(.L_x_77) ;  /* 0xfffffffc00f08947 */ /* 0x004fea000383ffff */
[----:B------:R-:W-:Y:S05]  /*8e60*/  BRA `(.L_x_169) ;  /* 0xffffffb000007947 */ /* 0x000fea000383ffff */
.L_x_79:
[----:B------:R-:W-:-:S07]  /*8e70*/  MOV R0, UR31 ;  /* 0x0000001f00007c02 */ /* 0x000fce0008000f00 */
.L_x_170:
[----:B-1----:R1:W2:Y:S02]  /*8e80*/  SYNCS.PHASECHK.TRANS64.TRYWAIT P0, [R0+URZ+0x140], R5 ;  /* 0x00014005000075a7 */ /* 0x0022a400080011ff */
[----:B--2---:R-:W-:Y:S05]  /*8e90*/  @!P0 NANOSLEEP.SYNCS 0x989680 ;  /* 0x009896800000895d */ /* 0x004fea0003900000 */
[----:B------:R-:W2:Y:S02]  /*8ea0*/  @!P0 SYNCS.PHASECHK.TRANS64 P0, [R0+URZ+0x140], R5 ;  /* 0x00014005000085a7 */ /* 0x000ea400080010ff */
[----:B--2---:R-:W-:Y:S05]  /*8eb0*/  @!P0 BRA `(.L_x_170) ;  /* 0xfffffffc00f08947 */ /* 0x004fea000383ffff */
[----:B------:R-:W-:Y:S05]  /*8ec0*/  BRA `(.L_x_171) ;  /* 0xffffffb0004c7947 */ /* 0x000fea000383ffff */
.L_x_82:
[----:B------:R-:W-:Y:S07]  /*8ed0*/  MOV R0, UR5 ;  /* 0x0000000500007c02 */ /* 0x000fee0008000f00 */
.L_x_172:
[----:B-1----:R1:W2:Y:S02]  /*8ee0*/  SYNCS.PHASECHK.TRANS64.TRYWAIT P0, [R0+URZ], R5 ;  /* 0x00000005000075a7 */ /* 0x0022a400080011ff */
[----:B--2---:R-:W-:Y:S05]  /*8ef0*/  @!P0 NANOSLEEP.SYNCS 0x989680 ;  /* 0x009896800000895d */ /* 0x004fea0003900000 */
[----:B------:R-:W2:Y:S02]  /*8f00*/  @!P0 SYNCS.PHASECHK.TRANS64 P0, [R0+URZ], R5 ;  /* 0x00000005000085a7 */ /* 0x000ea400080010ff */
[----:B--2---:R-:W-:Y:S05]  /*8f10*/  @!P0 BRA `(.L_x_172) ;  /* 0xfffffffc00f08947 */ /* 0x004fea000383ffff */
[----:B------:R-:W-:Y:S05]  /*8f20*/  BRA `(.L_x_81) ;  /* 0xffffffb000607947 */ /* 0x000fea000383ffff */
.L_x_86:
[----:B-1----:R-:W-:-:S07]  /*8f30*/  MOV R0, UR4 ;  /* 0x0000000400007c02 */ /* 0x002fce0008000f00 */
.L_x_173:
[----:B-1----:R1:W2:Y:S02]  /*8f40*/  SYNCS.PHASECHK.TRANS64.TRYWAIT P0, [R0+URZ], R3 ;  /* 0x00000003000075a7 */ /* 0x0022a400080011ff */
[----:B--2---:R-:W-:Y:S05]  /*8f50*/  @!P0 NANOSLEEP.SYNCS 0x989680 ;  /* 0x009896800000895d */ /* 0x004fea0003900000 */
[----:B------:R-:W2:Y:S02]  /*8f60*/  @!P0 SYNCS.PHASECHK.TRANS64 P0, [R0+URZ], R3 ;  /* 0x00000003000085a7 */ /* 0x000ea400080010ff */
[----:B--2---:R-:W-:Y:S05]  /*8f70*/  @!P0 BRA `(.L_x_173) ;  /* 0xfffffffc00f08947 */ /* 0x004fea000383ffff */
[----:B------:R-:W-:Y:S05]  /*8f80*/  BRA `(.L_x_174) ;  /* 0xffffffb400547947 */ /* 0x000fea000383ffff */
.L_x_87:
[----:B------:R-:W-:-:S07]  /*8f90*/  MOV R0, UR5 ;  /* 0x0000000500007c02 */ /* 0x000fce0008000f00 */
.L_x_175:
[----:B-1----:R1:W2:Y:S02]  /*8fa0*/  SYNCS.PHASECHK.TRANS64.TRYWAIT P0, [R0+URZ], R3 ;  /* 0x00000003000075a7 */ /* 0x0022a400080011ff */
[----:B--2---:R-:W-:Y:S05]  /*8fb0*/  @!P0 NANOSLEEP.SYNCS 0x989680 ;  /* 0x009896800000895d */ /* 0x004fea0003900000 */
[----:B------:R-:W2:Y:S02]  /*8fc0*/  @!P0 SYNCS.PHASECHK.TRANS64 P0, [R0+URZ], R3 ;  /* 0x00000003000085a7 */ /* 0x000ea400080010ff */
[----:B--2---:R-:W-:Y:S05]  /*8fd0*/  @!P0 BRA `(.L_x_175) ;  /* 0xfffffffc00f08947 */ /* 0x004fea000383ffff */
[----:B------:R-:W-:Y:S05]  /*8fe0*/  BRA `(.L_x_176) ;  /* 0xffffffb400607947 */ /* 0x000fea000383ffff */
.L_x_88:
[----:B------:R-:W-:-:S07]  /*8ff0*/  MOV R0, UR5 ;  /* 0x0000000500007c02 */ /* 0x000fce0008000f00 */
.L_x_177:
[----:B-1----:R1:W2:Y:S02]  /*9000*/  SYNCS.PHASECHK.TRANS64.TRYWAIT P0, [R0+URZ], R3 ;  /* 0x00000003000075a7 */ /* 0x0022a400080011ff */
[----:B--2---:R-:W-:Y:S05]  /*9010*/  @!P0 NANOSLEEP.SYNCS 0x989680 ;  /* 0x009896800000895d */ /* 0x004fea0003900000 */
[----:B------:R-:W2:Y:S02]  /*9020*/  @!P0 SYNCS.PHASECHK.TRANS64 P0, [R0+URZ], R3 ;  /* 0x00000003000085a7 */ /* 0x000ea400080010ff */
[----:B--2---:R-:W-:Y:S05]  /*9030*/  @!P0 BRA `(.L_x_177) ;  /* 0xfffffffc00f08947 */ /* 0x004fea000383ffff */
[----:B------:R-:W-:Y:S05]  /*9040*/  BRA `(.L_x_178) ;  /* 0xffffffb4006c7947 */ /* 0x000fea000383ffff */
.L_x_91:
[----:B------:R-:W-:-:S07]  /*9050*/  MOV R0, UR26 ;  /* 0x0000001a00007c02 */ /* 0x000fce0008000f00 */
.L_x_179:
[----:B-1----:R1:W2:Y:S02]  /*9060*/  SYNCS.PHASECHK.TRANS64.TRYWAIT P1, [R0+URZ+0x180], R3 ;  /* 0x00018003000075a7 */ /* 0x0022a400080211ff */
[----:B--2---:R-:W-:Y:S05]  /*9070*/  @!P1 NANOSLEEP.SYNCS 0x989680 ;  /* 0x009896800000995d */ /* 0x004fea0003900000 */
[----:B------:R-:W2:Y:S02]  /*9080*/  @!P1 SYNCS.PHASECHK.TRANS64 P1, [R0+URZ+0x180], R3 ;  /* 0x00018003000095a7 */ /* 0x000ea400080210ff */
[----:B--2---:R-:W-:Y:S05]  /*9090*/  @!P1 BRA `(.L_x_179) ;  /* 0xfffffffc00f09947 */ /* 0x004fea000383ffff */
[----:B------:R-:W-:Y:S05]  /*90a0*/  BRA `(.L_x_180) ;  /* 0xffffffb400b87947 */ /* 0x000fea000383ffff */
.L_x_96:
[----:B--2---:R2:W3:Y:S02]  /*90b0*/  SYNCS.PHASECHK.TRANS64.TRYWAIT P0, [R12+URZ+0x100], R9 ;  /* 0x000100090c0075a7 */ /* 0x0044e400080011ff */
[----:B---3--:R-:W-:Y:S05]  /*90c0*/  @!P0 NANOSLEEP.SYNCS 0x989680 ;  /* 0x009896800000895d */ /* 0x008fea0003900000 */
[----:B------:R-:W3:Y:S02]  /*90d0*/  @!P0 SYNCS.PHASECHK.TRANS64 P0, [R12+URZ+0x100], R9 ;  /* 0x000100090c0085a7 */ /* 0x000ee400080010ff */
[----:B---3--:R-:W-:Y:S05]  /*90e0*/  @!P0 BRA `(.L_x_96) ;  /* 0xfffffffc00f08947 */ /* 0x008fea000383ffff */
[----:B------:R-:W-:Y:S05]  /*90f0*/  BRA `(.L_x_181) ;  /* 0xffffffb800d87947 */ /* 0x000fea000383ffff */
.L_x_99:
[----:B------:R-:W-:Y:S07]  /*9100*/  MOV R0, UR21 ;  /* 0x0000001500007c02 */ /* 0x000fee0008000f00 */
.L_x_182:
[----:B--2---:R2:W3:Y:S02]  /*9110*/  SYNCS.PHASECHK.TRANS64.TRYWAIT P2, [R0+URZ+0xf8], R11 ;  /* 0x0000f80b000075a7 */ /* 0x0044e400080411ff */
[----:B---3--:R-:W-:Y:S05]  /*9120*/  @!P2 NANOSLEEP.SYNCS 0x989680 ;  /* 0x009896800000a95d */ /* 0x008fea0003900000 */
[----:B------:R-:W3:Y:S02]  /*9130*/  @!P2 SYNCS.PHASECHK.TRANS64 P2, [R0+URZ+0xf8], R11 ;  /* 0x0000f80b0000a5a7 */ /* 0x000ee400080410ff */
[----:B---3--:R-:W-:Y:S05]  /*9140*/  @!P2 BRA `(.L_x_182) ;  /* 0xfffffffc00f0a947 */ /* 0x008fea000383ffff */
[----:B------:R-:W-:Y:S05]  /*9150*/  BRA `(.L_x_98) ;  /* 0xffffffc000407947 */ /* 0x000fea000383ffff */
.L_x_102:
[----:B--2---:R-:W-:Y:S07]  /*9160*/  MOV R0, UR21 ;  /* 0x0000001500007c02 */ /* 0x004fee0008000f00 */
.L_x_183:
[----:B--2---:R2:W3:Y:S02]  /*9170*/  SYNCS.PHASECHK.TRANS64.TRYWAIT P0, [R0+URZ+0xe0], R9 ;  /* 0x0000e009000075a7 */ /* 0x0044e400080011ff */
[----:B---3--:R-:W-:Y:S05]  /*9180*/  @!P0 NANOSLEEP.SYNCS 0x989680 ;  /* 0x009896800000895d */ /* 0x008fea0003900000 */
[----:B------:R-:W3:Y:S02]  /*9190*/  @!P0 SYNCS.PHASECHK.TRANS64 P0, [R0+URZ+0xe0], R9 ;  /* 0x0000e009000085a7 */ /* 0x000ee400080010ff */
[----:B---3--:R-:W-:Y:S05]  /*91a0*/  @!P0 BRA `(.L_x_183) ;  /* 0xfffffffc00f08947 */ /* 0x008fea000383ffff */
[----:B------:R-:W-:Y:S05]  /*91b0*/  BRA `(.L_x_184) ;  /* 0xffffffc0009c7947 */ /* 0x000fea000383ffff */
.L_x_103:
[----:B------:R-:W-:Y:S07]  /*91c0*/  MOV R0, UR21 ;  /* 0x0000001500007c02 */ /* 0x000fee0008000f00 */
.L_x_185:
[----:B--2---:R2:W3:Y:S02]  /*91d0*/  SYNCS.PHASECHK.TRANS64.TRYWAIT P0, [R0+URZ+0xe8], R9 ;  /* 0x0000e809000075a7 */ /* 0x0044e400080011ff */
[----:B---3--:R-:W-:Y:S05]  /*91e0*/  @!P0 NANOSLEEP.SYNCS 0x989680 ;  /* 0x009896800000895d */ /* 0x008fea0003900000 */
[----:B------:R-:W3:Y:S02]  /*91f0*/  @!P0 SYNCS.PHASECHK.TRANS64 P0, [R0+URZ+0xe8], R9 ;  /* 0x0000e809000085a7 */ /* 0x000ee400080010ff */
[----:B---3--:R-:W-:Y:S05]  /*9200*/  @!P0 BRA `(.L_x_185) ;  /* 0xfffffffc00f08947 */ /* 0x008fea000383ffff */
[----:B------:R-:W-:Y:S05]  /*9210*/  BRA `(.L_x_186) ;  /* 0xffffffc000f47947 */ /* 0x000fea000383ffff */
.L_x_105:
[----:B------:R-:W-:-:S07]  /*9220*/  MOV R0, UR21 ;  /* 0x0000001500007c02 */ /* 0x000fce0008000f00 */
.L_x_187:
[----:B--2---:R2:W4:Y:S02]  /*9230*/  SYNCS.PHASECHK.TRANS64.TRYWAIT P0, [R0+URZ+0xe0], R3 ;  /* 0x0000e003000075a7 */ /* 0x00452400080011ff */
[----:B----4-:R-:W-:Y:S05]  /*9240*/  @!P0 NANOSLEEP.SYNCS 0x989680 ;  /* 0x009896800000895d */ /* 0x010fea0003900000 */
[----:B------:R-:W4:Y:S02]  /*9250*/  @!P0 SYNCS.PHASECHK.TRANS64 P0, [R0+URZ+0xe0], R3 ;  /* 0x0000e003000085a7 */ /* 0x000f2400080010ff */
[----:B----4-:R-:W-:Y:S05]  /*9260*/  @!P0 BRA `(.L_x_187) ;  /* 0xfffffffc00f08947 */ /* 0x010fea000383ffff */
[----:B------:R-:W-:Y:S05]  /*9270*/  BRA `(.L_x_188) ;  /* 0xffffffc400807947 */ /* 0x000fea000383ffff */
.L_x_107:
[----:B-1----:R1:W2:Y:S02]  /*9280*/  SYNCS.PHASECHK.TRANS64.TRYWAIT P0, [R3+URZ+0x100], R0 ;  /* 0x00010000030075a7 */ /* 0x0022a400080011ff */
[----:B--2---:R-:W-:Y:S05]  /*9290*/  @!P0 NANOSLEEP.SYNCS 0x989680 ;  /* 0x009896800000895d */ /* 0x004fea0003900000 */
[----:B------:R-:W2:Y:S02]  /*92a0*/  @!P0 SYNCS.PHASECHK.TRANS64 P0, [R3+URZ+0x100], R0 ;  /* 0x00010000030085a7 */ /* 0x000ea400080010ff */
[----:B--2---:R-:W-:Y:S05]  /*92b0*/  @!P0 BRA `(.L_x_107) ;  /* 0xfffffffc00f08947 */ /* 0x004fea000383ffff */
[----:B------:R-:W-:Y:S05]  /*92c0*/  BRA `(.L_x_189) ;  /* 0xffffffc8003c7947 */ /* 0x000fea000383ffff */
.L_x_118:
[----:B-1----:R1:W2:Y:S02]  /*92d0*/  SYNCS.PHASECHK.TRANS64.TRYWAIT P1, [R3+URZ+0xd0], R0 ;  /* 0x0000d000030075a7 */ /* 0x0022a400080211ff */
[----:B--2---:R-:W-:Y:S05]  /*92e0*/  @!P1 NANOSLEEP.SYNCS 0x989680 ;  /* 0x009896800000995d */ /* 0x004fea0003900000 */
[----:B------:R-:W2:Y:S02]  /*92f0*/  @!P1 SYNCS.PHASECHK.TRANS64 P1, [R3+URZ+0xd0], R0 ;  /* 0x0000d000030095a7 */ /* 0x000ea400080210ff */
[----:B--2---:R-:W-:Y:S05]  /*9300*/  @!P1 BRA `(.L_x_118) ;  /* 0xfffffffc00f09947 */ /* 0x004fea000383ffff */
[----:B------:R-:W-:Y:S05]  /*9310*/  BRA `(.L_x_117) ;  /* 0xffffffd400a87947 */ /* 0x000fea000383ffff */
.L_x_120:
[----:B-1----:R1:W4:Y:S02]  /*9320*/  SYNCS.PHASECHK.TRANS64.TRYWAIT P0, [R90+URZ+0x120], R5 ;  /* 0x000120055a0075a7 */ /* 0x00232400080011ff */
[----:B----4-:R-:W-:Y:S05]  /*9330*/  @!P0 NANOSLEEP.SYNCS 0x989680 ;  /* 0x009896800000895d */ /* 0x010fea0003900000 */
[----:B------:R-:W4:Y:S02]  /*9340*/  @!P0 SYNCS.PHASECHK.TRANS64 P0, [R90+URZ+0x120], R5 ;  /* 0x000120055a0085a7 */ /* 0x000f2400080010ff */
[----:B----4-:R-:W-:Y:S05]  /*9350*/  @!P0 BRA `(.L_x_120) ;  /* 0xfffffffc00f08947 */ /* 0x010fea000383ffff */
[----:B------:R-:W-:Y:S05]  /*9360*/  BRA `(.L_x_119) ;  /* 0xffffffd400fc7947 */ /* 0x000fea000383ffff */
.L_x_128:
[----:B--2---:R2:W3:Y:S02]  /*9370*/  SYNCS.PHASECHK.TRANS64.TRYWAIT P0, [R109+URZ+0xd0], R2 ;  /* 0x0000d0026d0075a7 */ /* 0x0044e400080011ff */
[----:B---3--:R-:W-:Y:S05]  /*9380*/  @!P0 NANOSLEEP.SYNCS 0x989680 ;  /* 0x009896800000895d */ /* 0x008fea0003900000 */
[----:B------:R-:W3:Y:S02]  /*9390*/  @!P0 SYNCS.PHASECHK.TRANS64 P0, [R109+URZ+0xd0], R2 ;  /* 0x0000d0026d0085a7 */ /* 0x000ee400080010ff */
[----:B---3--:R-:W-:Y:S05]  /*93a0*/  @!P0 BRA `(.L_x_128) ;  /* 0xfffffffc00f08947 */ /* 0x008fea000383ffff */
[----:B------:R-:W-:Y:S05]  /*93b0*/  BRA `(.L_x_127) ;  /* 0xffffffe400047947 */ /* 0x000fea000383ffff */
        .weak           $__internal_0_$__cuda_sm10x_tcgen05_guardrail_trap_col_being_dealloced_not_returned_by_alloc
        .type           $__internal_0_$__cuda_sm10x_tcgen05_guardrail_trap_col_being_dealloced_not_returned_by_alloc,@function
        .size           $__internal_0_$__cuda_sm10x_tcgen05_guardrail_trap_col_being_dealloced_not_returned_by_alloc,($__internal_1_$__cuda_sm10x_tcgen05_guardrail_trap_phase_invalid_during_alloc - $__internal_0_$__cuda_sm10x_tcgen05_guardrail_trap_col_being_dealloced_not_returned_by_alloc)
$__internal_0_$__cuda_sm10x_tcgen05_guardrail_trap_col_being_dealloced_not_returned_by_alloc:
[----:B------:R-:W-:Y:S05]  /*93c0*/  BPT.TRAP 0x1 ;  /* 0x000000040000795c */ /* 0x000fea0000300000 */
[----:B------:R-:W-:-:S04]  /*93d0*/  HFMA2 R3, -RZ, RZ, 0, 0 ;  /* 0x00000000ff037431 */ /* 0x000fc800000001ff */
[----:B------:R-:W-:Y:S05]  /*93e0*/  RET.REL.NODEC R2 `(_ZN7cutlass13device_kernelINS_4gemm6kernel13GemmUniversalIN4cute5tupleIJiiiiEEENS1_10collective13CollectiveMmaINS1_35MainloopSm100TmaUmmaWarpSpecializedILi13ELi2ELi4ENS5_IJNS4_1CILi2EEESB_NSA_ILi1EEEEEEEENS5_IJNSA_ILi128EEESF_SF_EEENS_12float_e5m2_tENS5_IJlSC_lEEESH_SI_NS4_8TiledMMAINS4_8MMA_AtomIJNS4_10MMA_TraitsINS4_25SM100_MMA_F8F6F4_2x1SM_SSEJSH_SH_fSF_SF_NS4_17integral_constantINS4_4UMMA5MajorELSP_0EEESQ_NSN_INSO_7ScaleInELSR_0EEESS_EEEEEENS4_6LayoutINS5_IJSC_SC_SC_EEENS5_IJNSA_ILi0EEESX_SX_EEEEENS5_IJNS4_10UnderscoreES10_S10_EEEEENS4_28SM100_TMA_2SM_LOAD_MULTICASTENS4_14ComposedLayoutINS4_7SwizzleILi3ELi4ELi3EEENS4_18smem_ptr_flag_bitsILi8EEENSV_INS5_IJNSA_ILi8EEESF_EEENS5_IJSF_SC_EEEEEEEvNS4_8identityENS4_18SM100_TMA_2SM_LOADES1D_vS1E_EENS_8epilogue10collective18CollectiveEpilogueINS1H_23Sm100TmaWarpSpecializedILi2ELi2ELi32ELb0ELb0EEEJNS5_IJNSA_ILi64EEESF_SF_EEENS5_IJNSV_IS1M_SC_EENSV_INS5_IJNSA_ILi32EEESB_EEENS5_IJSC_S1M_EEEEEEEESH_SI_SH_SI_NS1H_6fusion15FusionCallbacksIS1L_NS1U_17LinearCombinationISH_fSH_fLNS_15FloatRoundStyleE2EEES1N_S1T_JEEENS4_5SM1004TMEM4LOAD26SM100_TMEM_LOAD_32dp32b32xENS4_13SM90_TMA_LOADENS14_INS15_ILi1ELi4ELi3EEES18_NSV_INS5_IJS19_S1P_EEENS5_IJS1P_SC_EEEEEEENS4_39AutoVectorizingCopyWithAssumedAlignmentILi128EEENS4_14SM90_TMA_STOREES29_S2B_S2B_EEEvvEEEEvNT_6ParamsE) ;  /* 0xffffff6c02047950 */ /* 0x000fea0003c3ffff */
        .weak           $__internal_1_$__cuda_sm10x_tcgen05_guardrail_trap_phase_invalid_during_alloc
        .type           $__internal_1_$__cuda_sm10x_tcgen05_guardrail_trap_phase_invalid_during_alloc,@function
        .size           $__internal_1_$__cuda_sm10x_tcgen05_guardrail_trap_phase_invalid_during_alloc,($__internal_2_$__cuda_sm10x_tcgen05_guardrail_trap_unallocated_columns_being_dealloced - $__internal_1_$__cuda_sm10x_tcgen05_guardrail_trap_phase_invalid_during_alloc)
$__internal_1_$__cuda_sm10x_tcgen05_guardrail_trap_phase_invalid_during_alloc:
[----:B------:R-:W-:Y:S05]  /*93f0*/  BPT.TRAP 0x1 ;  /* 0x000000040000795c */ /* 0x000fea0000300000 */
[----:B------:R-:W-:-:S04]  /*9400*/  MOV R5, 0x0 ;  /* 0x0000000000057802 */ /* 0x000fc80000000f00 */
[----:B------:R-:W-:Y:S05]  /*9410*/  RET.REL.NODEC R4 `(_ZN7cutlass13device_kernelINS_4gemm6kernel13GemmUniversalIN4cute5tupleIJiiiiEEENS1_10collective13CollectiveMmaINS1_35MainloopSm100TmaUmmaWarpSpecializedILi13ELi2ELi4ENS5_IJNS4_1CILi2EEESB_NSA_ILi1EEEEEEEENS5_IJNSA_ILi128EEESF_SF_EEENS_12float_e5m2_tENS5_IJlSC_lEEESH_SI_NS4_8TiledMMAINS4_8MMA_AtomIJNS4_10MMA_TraitsINS4_25SM100_MMA_F8F6F4_2x1SM_SSEJSH_SH_fSF_SF_NS4_17integral_constantINS4_4UMMA5MajorELSP_0EEESQ_NSN_INSO_7ScaleInELSR_0EEESS_EEEEEENS4_6LayoutINS5_IJSC_SC_SC_EEENS5_IJNSA_ILi0EEESX_SX_EEEEENS5_IJNS4_10UnderscoreES10_S10_EEEEENS4_28SM100_TMA_2SM_LOAD_MULTICASTENS4_14ComposedLayoutINS4_7SwizzleILi3ELi4ELi3EEENS4_18smem_ptr_flag_bitsILi8EEENSV_INS5_IJNSA_ILi8EEESF_EEENS5_IJSF_SC_EEEEEEEvNS4_8identityENS4_18SM100_TMA_2SM_LOADES1D_vS1E_EENS_8epilogue10collective18CollectiveEpilogueINS1H_23Sm100TmaWarpSpecializedILi2ELi2ELi32ELb0ELb0EEEJNS5_IJNSA_ILi64EEESF_SF_EEENS5_IJNSV_IS1M_SC_EENSV_INS5_IJNSA_ILi32EEESB_EEENS5_IJSC_S1M_EEEEEEEESH_SI_SH_SI_NS1H_6fusion15FusionCallbacksIS1L_NS1U_17LinearCombinationISH_fSH_fLNS_15FloatRoundStyleE2EEES1N_S1T_JEEENS4_5SM1004TMEM4LOAD26SM100_TMEM_LOAD_32dp32b32xENS4_13SM90_TMA_LOADENS14_INS15_ILi1ELi4ELi3EEES18_NSV_INS5_IJS19_S1P_EEENS5_IJS1P_SC_EEEEEEENS4_39AutoVectorizingCopyWithAssumedAlignmentILi128EEENS4_14SM90_TMA_STOREES29_S2B_S2B_EEEvvEEEEvNT_6ParamsE) ;  /* 0xffffff6804f87950 */ /* 0x000fea0003c3ffff */
        .weak           $__internal_2_$__cuda_sm10x_tcgen05_guardrail_trap_unallocated_columns_being_dealloced
        .type           $__internal_2_$__cuda_sm10x_tcgen05_guardrail_trap_unallocated_columns_being_dealloced,@function
        .size           $__internal_2_$__cuda_sm10x_tcgen05_guardrail_trap_unallocated_columns_being_dealloced,(.L_x_191 - $__internal_2_$__cuda_sm10x_tcgen05_guardrail_trap_unallocated_columns_being_dealloced)
$__internal_2_$__cuda_sm10x_tcgen05_guardrail_trap_unallocated_columns_being_dealloced:
[----:B------:R-:W-:Y:S05]  /*9420*/  BPT.TRAP 0x1 ;  /* 0x000000040000795c */ /* 0x000fea0000300000 */
[----:B------:R-:W-:-:S04]  /*9430*/  HFMA2 R3, -RZ, RZ, 0, 0 ;  /* 0x00000000ff037431 */ /* 0x000fc800000001ff */
[----:B------:R-:W-:Y:S05]  /*9440*/  RET.REL.NODEC R2 `(_ZN7cutlass13device_kernelINS_4gemm6kernel13GemmUniversalIN4cute5tupleIJiiiiEEENS1_10collective13CollectiveMmaINS1_35MainloopSm100TmaUmmaWarpSpecializedILi13ELi2ELi4ENS5_IJNS4_1CILi2EEESB_NSA_ILi1EEEEEEEENS5_IJNSA_ILi128EEESF_SF_EEENS_12float_e5m2_tENS5_IJlSC_lEEESH_SI_NS4_8TiledMMAINS4_8MMA_AtomIJNS4_10MMA_TraitsINS4_25SM100_MMA_F8F6F4_2x1SM_SSEJSH_SH_fSF_SF_NS4_17integral_constantINS4_4UMMA5MajorELSP_0EEESQ_NSN_INSO_7ScaleInELSR_0EEESS_EEEEEENS4_6LayoutINS5_IJSC_SC_SC_EEENS5_IJNSA_ILi0EEESX_SX_EEEEENS5_IJNS4_10UnderscoreES10_S10_EEEEENS4_28SM100_TMA_2SM_LOAD_MULTICASTENS4_14ComposedLayoutINS4_7SwizzleILi3ELi4ELi3EEENS4_18smem_ptr_flag_bitsILi8EEENSV_INS5_IJNSA_ILi8EEESF_EEENS5_IJSF_SC_EEEEEEEvNS4_8identityENS4_18SM100_TMA_2SM_LOADES1D_vS1E_EENS_8epilogue10collective18CollectiveEpilogueINS1H_23Sm100TmaWarpSpecializedILi2ELi2ELi32ELb0ELb0EEEJNS5_IJNSA_ILi64EEESF_SF_EEENS5_IJNSV_IS1M_SC_EENSV_INS5_IJNSA_ILi32EEESB_EEENS5_IJSC_S1M_EEEEEEEESH_SI_SH_SI_NS1H_6fusion15FusionCallbacksIS1L_NS1U_17LinearCombinationISH_fSH_fLNS_15FloatRoundStyleE2EEES1N_S1T_JEEENS4_5SM1004TMEM4LOAD26SM100_TMEM_LOAD_32dp32b32xENS4_13SM90_TMA_LOADENS14_INS15_ILi1ELi4ELi3EEES18_NSV_INS5_IJS19_S1P_EEENS5_IJS1P_SC_EEEEEEENS4_39AutoVectorizingCopyWithAssumedAlignmentILi128EEENS4_14SM90_TMA_STOREES29_S2B_S2B_EEEvvEEEEvNT_6ParamsE) ;  /* 0xffffff6802ec7950 */ /* 0x000fea0003c3ffff */
.L_x_190:
[----:B------:R-:W-:-:S00]  /*9450*/  BRA `(.L_x_190) ;  /* 0xfffffffc00fc7947 */ /* 0x000fc0000383ffff */
[----:B------:R-:W-:-:S00]  /*9460*/  NOP ;  /* 0x0000000000007918 */ /* 0x000fc00000000000 */
        /* <DEDUP_REMOVED lines=9> */
.L_x_191:


//--------------------- .nv.global.init           --------------------------
	.section	.nv.global.init,"aw",@progbits
.nv.global.init:
	.type		$str$27,@object
	.size		$str$27,($str$28 - $str$27)
$str$27:
        /*0000*/ 	.byte	0x28, 0x61, 0x64, 0x64, 0x72, 0x65, 0x73, 0x73, 0x20, 0x26, 0x20, 0x6d, 0x61, 0x73, 0x6b, 0x29
        /*0010*/ 	.byte	0x20, 0x3d, 0x3d, 0x20, 0x30, 0x00
	.type		$str$28,@object
	.size		$str$28,($str$26 - $str$28)
$str$28:
        /*0016*/ 	.byte	0x2f, 0x74, 0x6d, 0x70, 0x2f, 0x63, 0x75, 0x74, 0x6c, 0x61, 0x73, 0x73, 0x5f, 0x73, 0x77, 0x65
        /*0026*/ 	.byte	0x65, 0x70, 0x5f, 0x73, 0x72, 0x63, 0x2f, 0x69, 0x6e, 0x63, 0x6c, 0x75, 0x64, 0x65, 0x2f, 0x63
        /*0036*/ 	.byte	0x75, 0x74, 0x65, 0x2f, 0x70, 0x6f, 0x69, 0x6e, 0x74, 0x65, 0x72, 0x5f, 0x66, 0x6c, 0x61, 0x67
        /*0046*/ 	.byte	0x67, 0x65, 0x64, 0x2e, 0x68, 0x70, 0x70, 0x00
	.type		$str$26,@object
	.size		$str$26,($str$25 - $str$26)
$str$26:
        /*004e*/ 	.byte	0x2f, 0x74, 0x6d, 0x70, 0x2f, 0x63, 0x75, 0x74, 0x6c, 0x61, 0x73, 0x73, 0x5f, 0x73, 0x77, 0x65
        /*005e*/ 	.byte	0x65, 0x70, 0x5f, 0x73, 0x72, 0x63, 0x2f, 0x69, 0x6e, 0x63, 0x6c, 0x75, 0x64, 0x65, 0x2f, 0x63
        /*006e*/ 	.byte	0x75, 0x74, 0x65, 0x2f, 0x61, 0x74, 0x6f, 0x6d, 0x2f, 0x63, 0x6f, 0x70, 0x79, 0x5f, 0x74, 0x72
        /*007e*/ 	.byte	0x61, 0x69, 0x74, 0x73, 0x5f, 0x73, 0x6d, 0x31, 0x30, 0x30, 0x2e, 0x68, 0x70, 0x70, 0x00
	.type		$str$25,@object
	.size		$str$25,(__unnamed_1 - $str$25)
$str$25:
        /*008d*/ 	.byte	0x28, 0x28, 0x75, 0x69, 0x6e, 0x74, 0x33, 0x32, 0x5f, 0x74, 0x28, 0x74, 0x68, 0x72, 0x65, 0x61
        /*009d*/ 	.byte	0x64, 0x49, 0x64, 0x78, 0x2e, 0x78, 0x29, 0x20, 0x2f, 0x20, 0x33, 0x32, 0x29, 0x20, 0x25, 0x20
        /*00ad*/ 	.byte	0x34, 0x29, 0x20, 0x3d, 0x3d, 0x20, 0x28, 0x28, 0x28, 0x74, 0x6d, 0x65, 0x6d, 0x5f, 0x61, 0x64
        /*00bd*/ 	.byte	0x64, 0x72, 0x20, 0x3e, 0x3e, 0x20, 0x31, 0x36, 0x29, 0x20, 0x2f, 0x20, 0x33, 0x32, 0x29, 0x20
        /*00cd*/ 	.byte	0x25, 0x20, 0x34, 0x29, 0x00
	.type		__unnamed_1,@object
	.size		__unnamed_1,(__unnamed_2 - __unnamed_1)
__unnamed_1:
        /*00d2*/ 	.byte	0x61, 0x75, 0x74, 0x6f, 0x20, 0x63, 0x75, 0x74, 0x65, 0x3a, 0x3a, 0x61, 0x73, 0x5f, 0x70, 0x6f
        /* <DEDUP_REMOVED lines=24> */
        /*0262*/ 	.byte	0x3a, 0x3a, 0x43, 0x3c, 0x34, 0x30, 0x39, 0x36, 0x3e, 0x3e, 0x3e, 0x3e, 0x5d, 0x00
	.type		__unnamed_2,@object
	.size		__unnamed_2,(.L_2 - __unnamed_2)
__unnamed_2:
        /* <DEDUP_REMOVED lines=40> */
        /*04f0*/ 	.byte	0x74, 0x65, 0x3a, 0x3a, 0x43, 0x3c, 0x30, 0x3e, 0x3e, 0x3e, 0x3e, 0x5d, 0x00
.L_2:


//--------------------- .nv.shared._ZN7cutlass13device_kernelINS_4gemm6kernel13GemmUniversalIN4cute5tupleIJiiiiEEENS1_10collective13CollectiveMmaINS1_35MainloopSm100TmaUmmaWarpSpecializedILi13ELi2ELi4ENS5_IJNS4_1CILi2EEESB_NSA_ILi1EEEEEEEENS5_IJNSA_ILi128EEESF_SF_EEENS_12float_e5m2_tENS5_IJlSC_lEEESH_SI_NS4_8TiledMMAINS4_8MMA_AtomIJNS4_10MMA_TraitsINS4_25SM100_MMA_F8F6F4_2x1SM_SSEJSH_SH_fSF_SF_NS4_17integral_constantINS4_4UMMA5MajorELSP_0EEESQ_NSN_INSO_7ScaleInELSR_0EEESS_EEEEEENS4_6LayoutINS5_IJSC_SC_SC_EEENS5_IJNSA_ILi0EEESX_SX_EEEEENS5_IJNS4_10UnderscoreES10_S10_EEEEENS4_28SM100_TMA_2SM_LOAD_MULTICASTENS4_14ComposedLayoutINS4_7SwizzleILi3ELi4ELi3EEENS4_18smem_ptr_flag_bitsILi8EEENSV_INS5_IJNSA_ILi8EEESF_EEENS5_IJSF_SC_EEEEEEEvNS4_8identityENS4_18SM100_TMA_2SM_LOADES1D_vS1E_EENS_8epilogue10collective18CollectiveEpilogueINS1H_23Sm100TmaWarpSpecializedILi2ELi2ELi32ELb0ELb0EEEJNS5_IJNSA_ILi64EEESF_SF_EEENS5_IJNSV_IS1M_SC_EENSV_INS5_IJNSA_ILi32EEESB_EEENS5_IJSC_S1M_EEEEEEEESH_SI_SH_SI_NS1H_6fusion15FusionCallbacksIS1L_NS1U_17LinearCombinationISH_fSH_fLNS_15FloatRoundStyleE2EEES1N_S1T_JEEENS4_5SM1004TMEM4LOAD26SM100_TMEM_LOAD_32dp32b32xENS4_13SM90_TMA_LOADENS14_INS15_ILi1ELi4ELi3EEES18_NSV_INS5_IJS19_S1P_EEENS5_IJS1P_SC_EEEEEEENS4_39AutoVectorizingCopyWithAssumedAlignmentILi128EEENS4_14SM90_TMA_STOREES29_S2B_S2B_EEEvvEEEEvNT_6ParamsE --------------------------
	.section	.nv.shared._ZN7cutlass13device_kernelINS_4gemm6kernel13GemmUniversalIN4cute5tupleIJiiiiEEENS1_10collective13CollectiveMmaINS1_35MainloopSm100TmaUmmaWarpSpecializedILi13ELi2ELi4ENS5_IJNS4_1CILi2EEESB_NSA_ILi1EEEEEEEENS5_IJNSA_ILi128EEESF_SF_EEENS_12float_e5m2_tENS5_IJlSC_lEEESH_SI_NS4_8TiledMMAINS4_8MMA_AtomIJNS4_10MMA_TraitsINS4_25SM100_MMA_F8F6F4_2x1SM_SSEJSH_SH_fSF_SF_NS4_17integral_constantINS4_4UMMA5MajorELSP_0EEESQ_NSN_INSO_7ScaleInELSR_0EEESS_EEEEEENS4_6LayoutINS5_IJSC_SC_SC_EEENS5_IJNSA_ILi0EEESX_SX_EEEEENS5_IJNS4_10UnderscoreES10_S10_EEEEENS4_28SM100_TMA_2SM_LOAD_MULTICASTENS4_14ComposedLayoutINS4_7SwizzleILi3ELi4ELi3EEENS4_18smem_ptr_flag_bitsILi8EEENSV_INS5_IJNSA_ILi8EEESF_EEENS5_IJSF_SC_EEEEEEEvNS4_8identityENS4_18SM100_TMA_2SM_LOADES1D_vS1E_EENS_8epilogue10collective18CollectiveEpilogueINS1H_23Sm100TmaWarpSpecializedILi2ELi2ELi32ELb0ELb0EEEJNS5_IJNSA_ILi64EEESF_SF_EEENS5_IJNSV_IS1M_SC_EENSV_INS5_IJNSA_ILi32EEESB_EEENS5_IJSC_S1M_EEEEEEEESH_SI_SH_SI_NS1H_6fusion15FusionCallbacksIS1L_NS1U_17LinearCombinationISH_fSH_fLNS_15FloatRoundStyleE2EEES1N_S1T_JEEENS4_5SM1004TMEM4LOAD26SM100_TMEM_LOAD_32dp32b32xENS4_13SM90_TMA_LOADENS14_INS15_ILi1ELi4ELi3EEES18_NSV_INS5_IJS19_S1P_EEENS5_IJS1P_SC_EEEEEEENS4_39AutoVectorizingCopyWithAssumedAlignmentILi128EEENS4_14SM90_TMA_STOREES29_S2B_S2B_EEEvvEEEEvNT_6ParamsE,"aw",@nobits
	.sectionflags	@""
	.align	16
	.zero		1024


//--------------------- .nv.shared.reserved.0     --------------------------
	.section	.nv.shared.reserved.0,"aw",@nobits
	.weak		__nv_reservedSMEM_offset_0_alias
	.size		__nv_reservedSMEM_offset_0_alias, 0, 64
	.other		__nv_reservedSMEM_offset_0_alias,@"STO_CUDA_RESERVED_SHARED STV_DEFAULT"
__nv_reservedSMEM_offset_0_alias:
	.zero		0
.nv.shared.reserved.0:
	.zero		64
	.weak		__nv_reservedSMEM_tcgen05_partition
	.type		__nv_reservedSMEM_tcgen05_partition,@object
	.size		__nv_reservedSMEM_tcgen05_partition,(.L_0 - __nv_reservedSMEM_tcgen05_partition)
__nv_reservedSMEM_tcgen05_partition:
	.zero		32
.L_0:


//--------------------- .nv.global                --------------------------
	.section	.nv.global,"aw",@nobits
.nv.global:
	.type		_ZN39_INTERNAL_da89070f_4_k_cu_4cc18d4f_98124cute1_E,@object
	.size		_ZN39_INTERNAL_da89070f_4_k_cu_4cc18d4f_98124cute1_E,(_ZN39_INTERNAL_da89070f_4_k_cu_4cc18d4f_98124cuda3std3__45__cpo6cbeginE - _ZN39_INTERNAL_da89070f_4_k_cu_4cc18d4f_98124cute1_E)
_ZN39_INTERNAL_da89070f_4_k_cu_4cc18d4f_98124cute1_E:
	.zero		1
	.type		_ZN39_INTERNAL_da89070f_4_k_cu_4cc18d4f_98124cuda3std3__45__cpo6cbeginE,@object
	.size		_ZN39_INTERNAL_da89070f_4_k_cu_4cc18d4f_98124cuda3std3__45__cpo6cbeginE,(_ZN39_INTERNAL_da89070f_4_k_cu_4cc18d4f_98124cuda3std3__48in_placeE - _ZN39_INTERNAL_da89070f_4_k_cu_4cc18d4f_98124cuda3std3__45__cpo6cbeginE)
_ZN39_INTERNAL_da89070f_4_k_cu_4cc18d4f_98124cuda3std3__45__cpo6cbeginE:
	.zero		1
	.type		_ZN39_INTERNAL_da89070f_4_k_cu_4cc18d4f_98124cuda3std3__48in_placeE,@object
	.size		_ZN39_INTERNAL_da89070f_4_k_cu_4cc18d4f_98124cuda3std3__48in_placeE,(_ZN39_INTERNAL_da89070f_4_k_cu_4cc18d4f_98124cuda3std6ranges3__45__cpo9iter_moveE - _ZN39_INTERNAL_da89070f_4_k_cu_4cc18d4f_98124cuda3std3__48in_placeE)
_ZN39_INTERNAL_da89070f_4_k_cu_4cc18d4f_98124cuda3std3__48in_placeE:
	.zero		1
	.type		_ZN39_INTERNAL_da89070f_4_k_cu_4cc18d4f_98124cuda3std6ranges3__45__cpo9iter_moveE,@object
	.size		_ZN39_INTERNAL_da89070f_4_k_cu_4cc18d4f_98124cuda3std6ranges3__45__cpo9iter_moveE,(_ZN39_INTERNAL_da89070f_4_k_cu_4cc18d4f_98124cuda3std3__45__cpo5beginE - _ZN39_INTERNAL_da89070f_4_k_cu_4cc18d4f_98124cuda3std6ranges3__45__cpo9iter_moveE)
_ZN39_INTERNAL_da89070f_4_k_cu_4cc18d4f_98124cuda3std6ranges3__45__cpo9iter_moveE:
	.zero		1
	.type		_ZN39_INTERNAL_da89070f_4_k_cu_4cc18d4f_98124cuda3std3__45__cpo5beginE,@object
	.size		_ZN39_INTERNAL_da89070f_4_k_cu_4cc18d4f_98124cuda3std3__45__cpo5beginE,(_ZN39_INTERNAL_da89070f_4_k_cu_4cc18d4f_98124cuda3std3__441_GLOBAL__N__da89070f_4_k_cu_4cc18d4f_98126ignoreE - _ZN39_INTERNAL_da89070f_4_k_cu_4cc18d4f_98124cuda3std3__45__cpo5beginE)
_ZN39_INTERNAL_da89070f_4_k_cu_4cc18d4f_98124cuda3std3__45__cpo5beginE:
	.zero		1
	.type		_ZN39_INTERNAL_da89070f_4_k_cu_4cc18d4f_98124cuda3std3__441_GLOBAL__N__da89070f_4_k_cu_4cc18d4f_98126ignoreE,@object
	.size		_ZN39_INTERNAL_da89070f_4_k_cu_4cc18d4f_98124cuda3std3__441_GLOBAL__N__da89070f_4_k_cu_4cc18d4f_98126ignoreE,(_ZN39_INTERNAL_da89070f_4_k_cu_4cc18d4f_98124cute7productE - _ZN39_INTERNAL_da89070f_4_k_cu_4cc18d4f_98124cuda3std3__441_GLOBAL__N__da89070f_4_k_cu_4cc18d4f_98126ignoreE)
_ZN39_INTERNAL_da89070f_4_k_cu_4cc18d4f_98124cuda3std3__441_GLOBAL__N__da89070f_4_k_cu_4cc18d4f_98126ignoreE:
	.zero		1
	.type		_ZN39_INTERNAL_da89070f_4_k_cu_4cc18d4f_98124cute7productE,@object
	.size		_ZN39_INTERNAL_da89070f_4_k_cu_4cc18d4f_98124cute7productE,(_ZN39_INTERNAL_da89070f_4_k_cu_4cc18d4f_98124cuda3std3__45__cpo3endE - _ZN39_INTERNAL_da89070f_4_k_cu_4cc18d4f_98124cute7productE)
_ZN39_INTERNAL_da89070f_4_k_cu_4cc18d4f_98124cute7productE:
	.zero		1
	.type		_ZN39_INTERNAL_da89070f_4_k_cu_4cc18d4f_98124cuda3std3__45__cpo3endE,@object
	.size		_ZN39_INTERNAL_da89070f_4_k_cu_4cc18d4f_98124cuda3std3__45__cpo3endE,(_ZN39_INTERNAL_da89070f_4_k_cu_4cc18d4f_98124cuda3std3__419piecewise_constructE - _ZN39_INTERNAL_da89070f_4_k_cu_4cc18d4f_98124cuda3std3__45__cpo3endE)
_ZN39_INTERNAL_da89070f_4_k_cu_4cc18d4f_98124cuda3std3__45__cpo3endE:
	.zero		1
	.type		_ZN39_INTERNAL_da89070f_4_k_cu_4cc18d4f_98124cuda3std3__419piecewise_constructE,@object
	.size		_ZN39_INTERNAL_da89070f_4_k_cu_4cc18d4f_98124cuda3std3__419piecewise_constructE,(_ZN39_INTERNAL_da89070f_4_k_cu_4cc18d4f_98124cuda3std3__45__cpo4cendE - _ZN39_INTERNAL_da89070f_4_k_cu_4cc18d4f_98124cuda3std3__419piecewise_constructE)
_ZN39_INTERNAL_da89070f_4_k_cu_4cc18d4f_98124cuda3std3__419piecewise_constructE:
	.zero		1
	.type		_ZN39_INTERNAL_da89070f_4_k_cu_4cc18d4f_98124cuda3std3__45__cpo4cendE,@object
	.size		_ZN39_INTERNAL_da89070f_4_k_cu_4cc18d4f_98124cuda3std3__45__cpo4cendE,(_ZN39_INTERNAL_da89070f_4_k_cu_4cc18d4f_98124cuda3std6ranges3__45__cpo4swapE - _ZN39_INTERNAL_da89070f_4_k_cu_4cc18d4f_98124cuda3std3__45__cpo4cendE)
_ZN39_INTERNAL_da89070f_4_k_cu_4cc18d4f_98124cuda3std3__45__cpo4cendE:
	.zero		1
	.type		_ZN39_INTERNAL_da89070f_4_k_cu_4cc18d4f_98124cuda3std6ranges3__45__cpo4swapE,@object
	.size		_ZN39_INTERNAL_da89070f_4_k_cu_4cc18d4f_98124cuda3std6ranges3__45__cpo4swapE,(.L_10 - _ZN39_INTERNAL_da89070f_4_k_cu_4cc18d4f_98124cuda3std6ranges3__45__cpo4swapE)
_ZN39_INTERNAL_da89070f_4_k_cu_4cc18d4f_98124cuda3std6ranges3__45__cpo4swapE:
	.zero		1
.L_10:


//--------------------- .nv.constant0._ZN7cutlass13device_kernelINS_4gemm6kernel13GemmUniversalIN4cute5tupleIJiiiiEEENS1_10collective13CollectiveMmaINS1_35MainloopSm100TmaUmmaWarpSpecializedILi13ELi2ELi4ENS5_IJNS4_1CILi2EEESB_NSA_ILi1EEEEEEEENS5_IJNSA_ILi128EEESF_SF_EEENS_12float_e5m2_tENS5_IJlSC_lEEESH_SI_NS4_8TiledMMAINS4_8MMA_AtomIJNS4_10MMA_TraitsINS4_25SM100_MMA_F8F6F4_2x1SM_SSEJSH_SH_fSF_SF_NS4_17integral_constantINS4_4UMMA5MajorELSP_0EEESQ_NSN_INSO_7ScaleInELSR_0EEESS_EEEEEENS4_6LayoutINS5_IJSC_SC_SC_EEENS5_IJNSA_ILi0EEESX_SX_EEEEENS5_IJNS4_10UnderscoreES10_S10_EEEEENS4_28SM100_TMA_2SM_LOAD_MULTICASTENS4_14ComposedLayoutINS4_7SwizzleILi3ELi4ELi3EEENS4_18smem_ptr_flag_bitsILi8EEENSV_INS5_IJNSA_ILi8EEESF_EEENS5_IJSF_SC_EEEEEEEvNS4_8identityENS4_18SM100_TMA_2SM_LOADES1D_vS1E_EENS_8epilogue10collective18CollectiveEpilogueINS1H_23Sm100TmaWarpSpecializedILi2ELi2ELi32ELb0ELb0EEEJNS5_IJNSA_ILi64EEESF_SF_EEENS5_IJNSV_IS1M_SC_EENSV_INS5_IJNSA_ILi32EEESB_EEENS5_IJSC_S1M_EEEEEEEESH_SI_SH_SI_NS1H_6fusion15FusionCallbacksIS1L_NS1U_17LinearCombinationISH_fSH_fLNS_15FloatRoundStyleE2EEES1N_S1T_JEEENS4_5SM1004TMEM4LOAD26SM100_TMEM_LOAD_32dp32b32xENS4_13SM90_TMA_LOADENS14_INS15_ILi1ELi4ELi3EEES18_NSV_INS5_IJS19_S1P_EEENS5_IJS1P_SC_EEEEEEENS4_39AutoVectorizingCopyWithAssumedAlignmentILi128EEENS4_14SM90_TMA_STOREES29_S2B_S2B_EEEvvEEEEvNT_6ParamsE --------------------------
	.section	.nv.constant0._ZN7cutlass13device_kernelINS_4gemm6kernel13GemmUniversalIN4cute5tupleIJiiiiEEENS1_10collective13CollectiveMmaINS1_35MainloopSm100TmaUmmaWarpSpecializedILi13ELi2ELi4ENS5_IJNS4_1CILi2EEESB_NSA_ILi1EEEEEEEENS5_IJNSA_ILi128EEESF_SF_EEENS_12float_e5m2_tENS5_IJlSC_lEEESH_SI_NS4_8TiledMMAINS4_8MMA_AtomIJNS4_10MMA_TraitsINS4_25SM100_MMA_F8F6F4_2x1SM_SSEJSH_SH_fSF_SF_NS4_17integral_constantINS4_4UMMA5MajorELSP_0EEESQ_NSN_INSO_7ScaleInELSR_0EEESS_EEEEEENS4_6LayoutINS5_IJSC_SC_SC_EEENS5_IJNSA_ILi0EEESX_SX_EEEEENS5_IJNS4_10UnderscoreES10_S10_EEEEENS4_28SM100_TMA_2SM_LOAD_MULTICASTENS4_14ComposedLayoutINS4_7SwizzleILi3ELi4ELi3EEENS4_18smem_ptr_flag_bitsILi8EEENSV_INS5_IJNSA_ILi8EEESF_EEENS5_IJSF_SC_EEEEEEEvNS4_8identityENS4_18SM100_TMA_2SM_LOADES1D_vS1E_EENS_8epilogue10collective18CollectiveEpilogueINS1H_23Sm100TmaWarpSpecializedILi2ELi2ELi32ELb0ELb0EEEJNS5_IJNSA_ILi64EEESF_SF_EEENS5_IJNSV_IS1M_SC_EENSV_INS5_IJNSA_ILi32EEESB_EEENS5_IJSC_S1M_EEEEEEEESH_SI_SH_SI_NS1H_6fusion15FusionCallbacksIS1L_NS1U_17LinearCombinationISH_fSH_fLNS_15FloatRoundStyleE2EEES1N_S1T_JEEENS4_5SM1004TMEM4LOAD26SM100_TMEM_LOAD_32dp32b32xENS4_13SM90_TMA_LOADENS14_INS15_ILi1ELi4ELi3EEES18_NSV_INS5_IJS19_S1P_EEENS5_IJS1P_SC_EEEEEEENS4_39AutoVectorizingCopyWithAssumedAlignmentILi128EEENS4_14SM90_TMA_STOREES29_S2B_S2B_EEEvvEEEEvNT_6ParamsE,"a",@progbits
	.sectionflags	@""
	.align	4
.nv.constant0._ZN7cutlass13device_kernelINS_4gemm6kernel13GemmUniversalIN4cute5tupleIJiiiiEEENS1_10collective13CollectiveMmaINS1_35MainloopSm100TmaUmmaWarpSpecializedILi13ELi2ELi4ENS5_IJNS4_1CILi2EEESB_NSA_ILi1EEEEEEEENS5_IJNSA_ILi128EEESF_SF_EEENS_12float_e5m2_tENS5_IJlSC_lEEESH_SI_NS4_8TiledMMAINS4_8MMA_AtomIJNS4_10MMA_TraitsINS4_25SM100_MMA_F8F6F4_2x1SM_SSEJSH_SH_fSF_SF_NS4_17integral_constantINS4_4UMMA5MajorELSP_0EEESQ_NSN_INSO_7ScaleInELSR_0EEESS_EEEEEENS4_6LayoutINS5_IJSC_SC_SC_EEENS5_IJNSA_ILi0EEESX_SX_EEEEENS5_IJNS4_10UnderscoreES10_S10_EEEEENS4_28SM100_TMA_2SM_LOAD_MULTICASTENS4_14ComposedLayoutINS4_7SwizzleILi3ELi4ELi3EEENS4_18smem_ptr_flag_bitsILi8EEENSV_INS5_IJNSA_ILi8EEESF_EEENS5_IJSF_SC_EEEEEEEvNS4_8identityENS4_18SM100_TMA_2SM_LOADES1D_vS1E_EENS_8epilogue10collective18CollectiveEpilogueINS1H_23Sm100TmaWarpSpecializedILi2ELi2ELi32ELb0ELb0EEEJNS5_IJNSA_ILi64EEESF_SF_EEENS5_IJNSV_IS1M_SC_EENSV_INS5_IJNSA_ILi32EEESB_EEENS5_IJSC_S1M_EEEEEEEESH_SI_SH_SI_NS1H_6fusion15FusionCallbacksIS1L_NS1U_17LinearCombinationISH_fSH_fLNS_15FloatRoundStyleE2EEES1N_S1T_JEEENS4_5SM1004TMEM4LOAD26SM100_TMEM_LOAD_32dp32b32xENS4_13SM90_TMA_LOADENS14_INS15_ILi1ELi4ELi3EEES18_NSV_INS5_IJS19_S1P_EEENS5_IJS1P_SC_EEEEEEENS4_39AutoVectorizingCopyWithAssumedAlignmentILi128EEENS4_14SM90_TMA_STOREES29_S2B_S2B_EEEvvEEEEvNT_6ParamsE:
	.zero		2944


//--------------------- SYMBOLS --------------------------

	.type		.nv.reservedSmem.offset0,@object
	.size		.nv.reservedSmem.offset0,0x4
	.type		.nv.reservedSmem.cap,@object
	.size		.nv.reservedSmem.cap,0x4
	.type		__assertfail,@function
